// auto-generated by cutlass_sweep.gemm — config: {"arch": "sm_90", "cluster_m": 1, "cluster_n": 8, "dtype": "int8", "dtype_b": "int8", "layout": "nt", "stages": 0, "tile_k": 128, "tile_m": 128, "tile_n": 128}
#include "cutlass/cutlass.h"
#include "cutlass/gemm/collective/collective_builder.hpp"
#include "cutlass/gemm/device/gemm_universal_adapter.h"
#include "cutlass/gemm/kernel/gemm_universal.hpp"
#include "cutlass/epilogue/collective/collective_builder.hpp"

using ElemA = int8_t;
using ElemB = int8_t;
using ElemCD = int8_t;
using Acc  = int32_t;
using TileShape    = cute::Shape<cute::_128, cute::_128, cute::_128>;
using ClusterShape = cute::Shape<cute::_1, cute::_8, cute::_1>;

using CollectiveEpilogue = typename cutlass::epilogue::collective::CollectiveBuilder<
    cutlass::arch::Sm90, cutlass::arch::OpClassTensorOp,
    TileShape, ClusterShape,
    cutlass::epilogue::collective::EpilogueTileAuto,
    Acc, Acc,
    ElemCD, cutlass::layout::RowMajor, 128 / cutlass::sizeof_bits<ElemCD>::value,
    ElemCD, cutlass::layout::RowMajor, 128 / cutlass::sizeof_bits<ElemCD>::value,
    cutlass::epilogue::collective::EpilogueScheduleAuto
  >::CollectiveOp;

using CollectiveMainloop = typename cutlass::gemm::collective::CollectiveBuilder<
    cutlass::arch::Sm90, cutlass::arch::OpClassTensorOp,
    ElemA, cutlass::layout::RowMajor, 128 / cutlass::sizeof_bits<ElemA>::value,
    ElemB, cutlass::layout::ColumnMajor, 128 / cutlass::sizeof_bits<ElemB>::value,
    Acc,
    TileShape, ClusterShape,
    cutlass::gemm::collective::StageCountAutoCarveout<static_cast<int>(sizeof(typename CollectiveEpilogue::SharedStorage))>,
    cutlass::gemm::collective::KernelScheduleAuto
  >::CollectiveOp;

using GemmKernel = cutlass::gemm::kernel::GemmUniversal<
    cute::Shape<int,int,int,int>,
    CollectiveMainloop,
    CollectiveEpilogue
>;
using Gemm = cutlass::gemm::device::GemmUniversalAdapter<GemmKernel>;

// Force the device kernel symbol into the cubin without needing a host main.
auto* _anchor = &cutlass::device_kernel<GemmKernel>;


// ===== COMPILED SASS (sm_90a) =====

	.target	sm_90a

	.elftype	@"ET_EXEC"


//--------------------- .note.nv.tkinfo           --------------------------
	.section	.note.nv.tkinfo,"",@"SHT_NOTE"
	.sectionflags	@"SHF_NOTE_NV_TKINFO"
	.tkinfo
        /*0018*/ 	.word	0x00000002
        /*0030*/ 	.string	""
        /*0030*/ 	.string	"ptxas"
        /*0030*/ 	.string	"Cuda compilation tools, release 13.0, V13.0.88"
        /*0030*/ 	.string	"Build cuda_13.0.r13.0/compiler.36424714_0"
        /*0030*/ 	.string	"-arch sm_90a -m 64 "



//--------------------- .note.nv.cuinfo           --------------------------
	.section	.note.nv.cuinfo,"",@"SHT_NOTE"
	.sectionflags	@"SHF_NOTE_NV_CUINFO"
        /*0018*/ 	.short	0x0002
        /*001a*/ 	.short	0x005a
        /*001c*/ 	.short	0x0082
	.zero		2


//--------------------- .nv.info                  --------------------------
	.section	.nv.info,"",@"SHT_CUDA_INFO"
	.align	4


	//----- nvinfo : EIATTR_REGCOUNT
	.align		4
        /*0000*/ 	.byte	0x04, 0x2f
        /*0002*/ 	.short	(.L_15 - .L_14)
	.align		4
.L_14:
        /*0004*/ 	.word	index@(_ZN7cutlass13device_kernelINS_4gemm6kernel13GemmUniversalIN4cute5tupleIJiiiiEEENS1_10collective13CollectiveMmaINS1_34MainloopSm90TmaGmmaWarpSpecializedILi7ENS5_IJNS4_1CILi1EEENSA_ILi8EEESB_EEENS1_35KernelTmaWarpSpecializedCooperativeEEENS5_IJNSA_ILi128EEESG_SG_EEEaNS5_IJlSB_lEEEaSI_NS4_8TiledMMAINS4_8MMA_AtomIJNS4_4SM904GMMA27MMA_64x128x32_S32S8S8_SS_TNEEEENS4_6LayoutINS5_IJNSA_ILi2EEESB_SB_EEENS5_IJSB_NSA_ILi0EEESS_EEEEENS5_IJNS4_10UnderscoreESV_SV_EEEEENS4_23SM90_TMA_LOAD_MULTICASTENS4_14ComposedLayoutINS4_7SwizzleILi3ELi4ELi3EEENS4_18smem_ptr_flag_bitsILi8EEENSP_INS5_IJSC_SG_EEENS5_IJSG_SB_EEEEEEEvNS4_8identityENS4_13SM90_TMA_LOADES17_vS18_EENS_8epilogue10collective6detail29Sm90TmaWarpSpecializedAdapterINS1C_15DefaultEpilogueIaSI_SI_NS1B_6thread17LinearCombinationIaLi1EiiLNS1G_9ScaleType4KindE0ELNS_15FloatRoundStyleE2EaEENS1_15EpilogueDefaultEEEEEvvEEEEvNT_6ParamsE)
        /*0008*/ 	.word	0x000000a8


	//----- nvinfo : EIATTR_FRAME_SIZE
	.align		4
.L_15:
        /*000c*/ 	.byte	0x04, 0x11
        /*000e*/ 	.short	(.L_17 - .L_16)
	.align		4
.L_16:
        /*0010*/ 	.word	index@(_ZN7cutlass13device_kernelINS_4gemm6kernel13GemmUniversalIN4cute5tupleIJiiiiEEENS1_10collective13CollectiveMmaINS1_34MainloopSm90TmaGmmaWarpSpecializedILi7ENS5_IJNS4_1CILi1EEENSA_ILi8EEESB_EEENS1_35KernelTmaWarpSpecializedCooperativeEEENS5_IJNSA_ILi128EEESG_SG_EEEaNS5_IJlSB_lEEEaSI_NS4_8TiledMMAINS4_8MMA_AtomIJNS4_4SM904GMMA27MMA_64x128x32_S32S8S8_SS_TNEEEENS4_6LayoutINS5_IJNSA_ILi2EEESB_SB_EEENS5_IJSB_NSA_ILi0EEESS_EEEEENS5_IJNS4_10UnderscoreESV_SV_EEEEENS4_23SM90_TMA_LOAD_MULTICASTENS4_14ComposedLayoutINS4_7SwizzleILi3ELi4ELi3EEENS4_18smem_ptr_flag_bitsILi8EEENSP_INS5_IJSC_SG_EEENS5_IJSG_SB_EEEEEEEvNS4_8identityENS4_13SM90_TMA_LOADES17_vS18_EENS_8epilogue10collective6detail29Sm90TmaWarpSpecializedAdapterINS1C_15DefaultEpilogueIaSI_SI_NS1B_6thread17LinearCombinationIaLi1EiiLNS1G_9ScaleType4KindE0ELNS_15FloatRoundStyleE2EaEENS1_15EpilogueDefaultEEEEEvvEEEEvNT_6ParamsE)
        /*0014*/ 	.word	0x00000000


	//----- nvinfo : EIATTR_MIN_STACK_SIZE
	.align		4
.L_17:
        /*0018*/ 	.byte	0x04, 0x12
        /*001a*/ 	.short	(.L_19 - .L_18)
	.align		4
.L_18:
        /*001c*/ 	.word	index@(_ZN7cutlass13device_kernelINS_4gemm6kernel13GemmUniversalIN4cute5tupleIJiiiiEEENS1_10collective13CollectiveMmaINS1_34MainloopSm90TmaGmmaWarpSpecializedILi7ENS5_IJNS4_1CILi1EEENSA_ILi8EEESB_EEENS1_35KernelTmaWarpSpecializedCooperativeEEENS5_IJNSA_ILi128EEESG_SG_EEEaNS5_IJlSB_lEEEaSI_NS4_8TiledMMAINS4_8MMA_AtomIJNS4_4SM904GMMA27MMA_64x128x32_S32S8S8_SS_TNEEEENS4_6LayoutINS5_IJNSA_ILi2EEESB_SB_EEENS5_IJSB_NSA_ILi0EEESS_EEEEENS5_IJNS4_10UnderscoreESV_SV_EEEEENS4_23SM90_TMA_LOAD_MULTICASTENS4_14ComposedLayoutINS4_7SwizzleILi3ELi4ELi3EEENS4_18smem_ptr_flag_bitsILi8EEENSP_INS5_IJSC_SG_EEENS5_IJSG_SB_EEEEEEEvNS4_8identityENS4_13SM90_TMA_LOADES17_vS18_EENS_8epilogue10collective6detail29Sm90TmaWarpSpecializedAdapterINS1C_15DefaultEpilogueIaSI_SI_NS1B_6thread17LinearCombinationIaLi1EiiLNS1G_9ScaleType4KindE0ELNS_15FloatRoundStyleE2EaEENS1_15EpilogueDefaultEEEEEvvEEEEvNT_6ParamsE)
        /*0020*/ 	.word	0x00000000
.L_19:


//--------------------- .nv.compat                --------------------------
	.section	.nv.compat,"",@"SHT_CUDA_COMPAT_INFO"
	.align	4
        /*0000*/ 	.byte	0x02, 0x09, 0x01, 0x00, 0x02, 0x02, 0x04, 0x00, 0x02, 0x05, 0x05, 0x00, 0x03, 0x07, 0x01, 0x01
        /*0010*/ 	.byte	0x02, 0x03, 0x01, 0x00, 0x02, 0x06, 0x01, 0x00, 0x04, 0x0b, 0x08, 0x00, 0x00, 0x00, 0x00, 0x00
        /*0020*/ 	.byte	0x00, 0x00, 0x00, 0x00


//--------------------- .nv.info._ZN7cutlass13device_kernelINS_4gemm6kernel13GemmUniversalIN4cute5tupleIJiiiiEEENS1_10collective13CollectiveMmaINS1_34MainloopSm90TmaGmmaWarpSpecializedILi7ENS5_IJNS4_1CILi1EEENSA_ILi8EEESB_EEENS1_35KernelTmaWarpSpecializedCooperativeEEENS5_IJNSA_ILi128EEESG_SG_EEEaNS5_IJlSB_lEEEaSI_NS4_8TiledMMAINS4_8MMA_AtomIJNS4_4SM904GMMA27MMA_64x128x32_S32S8S8_SS_TNEEEENS4_6LayoutINS5_IJNSA_ILi2EEESB_SB_EEENS5_IJSB_NSA_ILi0EEESS_EEEEENS5_IJNS4_10UnderscoreESV_SV_EEEEENS4_23SM90_TMA_LOAD_MULTICASTENS4_14ComposedLayoutINS4_7SwizzleILi3ELi4ELi3EEENS4_18smem_ptr_flag_bitsILi8EEENSP_INS5_IJSC_SG_EEENS5_IJSG_SB_EEEEEEEvNS4_8identityENS4_13SM90_TMA_LOADES17_vS18_EENS_8epilogue10collective6detail29Sm90TmaWarpSpecializedAdapterINS1C_15DefaultEpilogueIaSI_SI_NS1B_6thread17LinearCombinationIaLi1EiiLNS1G_9ScaleType4KindE0ELNS_15FloatRoundStyleE2EaEENS1_15EpilogueDefaultEEEEEvvEEEEvNT_6ParamsE --------------------------
	.section	.nv.info._ZN7cutlass13device_kernelINS_4gemm6kernel13GemmUniversalIN4cute5tupleIJiiiiEEENS1_10collective13CollectiveMmaINS1_34MainloopSm90TmaGmmaWarpSpecializedILi7ENS5_IJNS4_1CILi1EEENSA_ILi8EEESB_EEENS1_35KernelTmaWarpSpecializedCooperativeEEENS5_IJNSA_ILi128EEESG_SG_EEEaNS5_IJlSB_lEEEaSI_NS4_8TiledMMAINS4_8MMA_AtomIJNS4_4SM904GMMA27MMA_64x128x32_S32S8S8_SS_TNEEEENS4_6LayoutINS5_IJNSA_ILi2EEESB_SB_EEENS5_IJSB_NSA_ILi0EEESS_EEEEENS5_IJNS4_10UnderscoreESV_SV_EEEEENS4_23SM90_TMA_LOAD_MULTICASTENS4_14ComposedLayoutINS4_7SwizzleILi3ELi4ELi3EEENS4_18smem_ptr_flag_bitsILi8EEENSP_INS5_IJSC_SG_EEENS5_IJSG_SB_EEEEEEEvNS4_8identityENS4_13SM90_TMA_LOADES17_vS18_EENS_8epilogue10collective6detail29Sm90TmaWarpSpecializedAdapterINS1C_15DefaultEpilogueIaSI_SI_NS1B_6thread17LinearCombinationIaLi1EiiLNS1G_9ScaleType4KindE0ELNS_15FloatRoundStyleE2EaEENS1_15EpilogueDefaultEEEEEvvEEEEvNT_6ParamsE,"",@"SHT_CUDA_INFO"
	.sectionflags	@""
	.align	4


	//----- nvinfo : EIATTR_CUDA_API_VERSION
	.align		4
        /*0000*/ 	.byte	0x04, 0x37
        /*0002*/ 	.short	(.L_21 - .L_20)
.L_20:
        /*0004*/ 	.word	0x00000082


	//----- nvinfo : EIATTR_KPARAM_INFO
	.align		4
.L_21:
        /*0008*/ 	.byte	0x04, 0x17
        /*000a*/ 	.short	(.L_23 - .L_22)
.L_22:
        /*000c*/ 	.word	0x00000000
        /*0010*/ 	.short	0x0000
        /*0012*/ 	.short	0x0070
        /*0014*/ 	.byte	0x00, 0xf0, 0x01, 0x10


	//----- nvinfo : EIATTR_SPARSE_MMA_MASK
	.align		4
.L_23:
        /*0018*/ 	.byte	0x03, 0x50
        /*001a*/ 	.short	0x0000


	//----- nvinfo : EIATTR_MAXREG_COUNT
	.align		4
        /*001c*/ 	.byte	0x03, 0x1b
        /*001e*/ 	.short	0x00a8


	//----- nvinfo : EIATTR_NUM_BARRIERS
	.align		4
        /*0020*/ 	.byte	0x02, 0x4c
        /*0022*/ 	.byte	0x01
	.zero		1


	//----- nvinfo : EIATTR_EXTERNS
	.align		4
        /*0024*/ 	.byte	0x04, 0x0f
        /*0026*/ 	.short	(.L_25 - .L_24)


	//   ....[0]....
	.align		4
.L_24:
        /*0028*/ 	.word	index@(__assertfail)


	//----- nvinfo : EIATTR_MERCURY_ISA_VERSION
	.align		4
.L_25:
        /*002c*/ 	.byte	0x03, 0x5f
        /*002e*/ 	.short	0x0101


	//----- nvinfo : EIATTR_INT_WARP_WIDE_INSTR_OFFSETS
	.align		4
        /*0030*/ 	.byte	0x04, 0x31
        /*0032*/ 	.short	(.L_27 - .L_26)


	//   ....[0]....
.L_26:
        /*0034*/ 	.word	0x000004e0


	//   ....[1]....
        /*0038*/ 	.word	0x00000500


	//   ....[2]....
        /*003c*/ 	.word	0x00000690


	//----- nvinfo : EIATTR_COOP_GROUP_MASK_REGIDS
	.align		4
.L_27:
        /*0040*/ 	.byte	0x04, 0x29
        /*0042*/ 	.short	(.L_29 - .L_28)


	//   ....[0]....
.L_28:
        /*0044*/ 	.word	0xffffffff


	//   ....[1]....
        /*0048*/ 	.word	0xffffffff


	//   ....[2]....
        /*004c*/ 	.word	0xffffffff


	//   ....[3]....
        /*0050*/ 	.word	0xffffffff


	//   ....[4]....
        /*0054*/ 	.word	0xffffffff


	//   ....[5]....
        /*0058*/ 	.word	0xffffffff


	//----- nvinfo : EIATTR_COOP_GROUP_INSTR_OFFSETS
	.align		4
.L_29:
        /*005c*/ 	.byte	0x04, 0x28
        /*005e*/ 	.short	(.L_31 - .L_30)


	//   ....[0]....
.L_30:
        /*0060*/ 	.word	0x00000060


	//   ....[1]....
        /*0064*/ 	.word	0x00000070


	//   ....[2]....
        /*0068*/ 	.word	0x00000130


	//   ....[3]....
        /*006c*/ 	.word	0x00000320


	//   ....[4]....
        /*0070*/ 	.word	0x000007f0


	//   ....[5]....
        /*0074*/ 	.word	0x00001430


	//----- nvinfo : EIATTR_REG_RECONFIG
	.align		4
.L_31:
        /*0078*/ 	.byte	0x01, 0x54
	.zero		2


	//----- nvinfo : EIATTR_SYSCALL_OFFSETS
	.align		4
        /*007c*/ 	.byte	0x04, 0x46
        /*007e*/ 	.short	(.L_33 - .L_32)


	//   ....[0]....
.L_32:
        /*0080*/ 	.word	0x00001620


	//----- nvinfo : EIATTR_MBARRIER_INSTR_OFFSETS
	.align		4
.L_33:
        /*0084*/ 	.byte	0x04, 0x39
        /*0086*/ 	.short	(.L_35 - .L_34)


	//   ....[0]....
.L_34:
        /*0088*/ 	.word	0x00000230
        /*008c*/ 	.word	0x000000ff
        /*0090*/ 	.word	0x00000000
        /*0094*/ 	.short	0x0100
        /*0096*/ 	.byte	0x08
	.zero		1


	//   ....[1]....
        /*0098*/ 	.word	0x00000240
        /*009c*/ 	.word	0x000000ff
        /*00a0*/ 	.word	0x00000038
        /*00a4*/ 	.short	0x0100
        /*00a6*/ 	.byte	0x08
	.zero		1


	//   ....[2]....
        /*00a8*/ 	.word	0x00000250
        /*00ac*/ 	.word	0x000000ff
        /*00b0*/ 	.word	0x00000008
        /*00b4*/ 	.short	0x0100
        /*00b6*/ 	.byte	0x08
	.zero		1


	//   ....[3]....
        /*00b8*/ 	.word	0x00000260
        /*00bc*/ 	.word	0x000000ff
        /*00c0*/ 	.word	0x00000040
        /*00c4*/ 	.short	0x0100
        /*00c6*/ 	.byte	0x08
	.zero		1


	//   ....[4]....
        /*00c8*/ 	.word	0x00000270
        /*00cc*/ 	.word	0x000000ff
        /*00d0*/ 	.word	0x00000010
        /*00d4*/ 	.short	0x0100
        /*00d6*/ 	.byte	0x08
	.zero		1


	//   ....[5]....
        /*00d8*/ 	.word	0x00000280
        /*00dc*/ 	.word	0x000000ff
        /*00e0*/ 	.word	0x00000048
        /*00e4*/ 	.short	0x0100
        /*00e6*/ 	.byte	0x08
	.zero		1


	//   ....[6]....
        /*00e8*/ 	.word	0x00000290
        /*00ec*/ 	.word	0x000000ff
        /*00f0*/ 	.word	0x00000018
        /*00f4*/ 	.short	0x0100
        /*00f6*/ 	.byte	0x08
	.zero		1


	//   ....[7]....
        /*00f8*/ 	.word	0x000002a0
        /*00fc*/ 	.word	0x000000ff
        /*0100*/ 	.word	0x00000050
        /*0104*/ 	.short	0x0100
        /*0106*/ 	.byte	0x08
	.zero		1


	//   ....[8]....
        /*0108*/ 	.word	0x000002b0
        /*010c*/ 	.word	0x000000ff
        /*0110*/ 	.word	0x00000020
        /*0114*/ 	.short	0x0100
        /*0116*/ 	.byte	0x08
	.zero		1


	//   ....[9]....
        /*0118*/ 	.word	0x000002c0
        /*011c*/ 	.word	0x000000ff
        /*0120*/ 	.word	0x00000058
        /*0124*/ 	.short	0x0100
        /*0126*/ 	.byte	0x08
	.zero		1


	//   ....[10]....
        /*0128*/ 	.word	0x000002d0
        /*012c*/ 	.word	0x000000ff
        /*0130*/ 	.word	0x00000028
        /*0134*/ 	.short	0x0100
        /*0136*/ 	.byte	0x08
	.zero		1


	//   ....[11]....
        /*0138*/ 	.word	0x000002e0
        /*013c*/ 	.word	0x000000ff
        /*0140*/ 	.word	0x00000060
        /*0144*/ 	.short	0x0100
        /*0146*/ 	.byte	0x08
	.zero		1


	//   ....[12]....
        /*0148*/ 	.word	0x000002f0
        /*014c*/ 	.word	0x000000ff
        /*0150*/ 	.word	0x00000030
        /*0154*/ 	.short	0x0100
        /*0156*/ 	.byte	0x08
	.zero		1


	//   ....[13]....
        /*0158*/ 	.word	0x00000300
        /*015c*/ 	.word	0x000000ff
        /*0160*/ 	.word	0x00000068
        /*0164*/ 	.short	0x0100
        /*0166*/ 	.byte	0x08
	.zero		1


	//   ....[14]....
        /*0168*/ 	.word	0x00000720
        /*016c*/ 	.word	0x000000ff
        /*0170*/ 	.word	0x00000080
        /*0174*/ 	.short	0x0100
        /*0176*/ 	.byte	0x06
	.zero		1


	//   ....[15]....
        /*0178*/ 	.word	0x000007a0
        /*017c*/ 	.word	0x000000ff
        /*0180*/ 	.word	0x00000088
        /*0184*/ 	.short	0x0100
        /*0186*/ 	.byte	0x06
	.zero		1


	//   ....[16]....
        /*0188*/ 	.word	0x000016f0
        /*018c*/ 	.word	0x00000003
        /*0190*/ 	.word	0x00000000
        /*0194*/ 	.short	0x010a
        /*0196*/ 	.byte	0x3f
	.zero		1


	//   ....[17]....
        /*0198*/ 	.word	0x00001750
        /*019c*/ 	.word	0x00000003
        /*01a0*/ 	.word	0x00000000
        /*01a4*/ 	.short	0x010a
        /*01a6*/ 	.byte	0x3f
	.zero		1


	//   ....[18]....
        /*01a8*/ 	.word	0x00001ad0
        /*01ac*/ 	.word	0x00000005
        /*01b0*/ 	.word	0x00000000
        /*01b4*/ 	.short	0x010a
        /*01b6*/ 	.byte	0x3f
	.zero		1


	//   ....[19]....
        /*01b8*/ 	.word	0x00001b10
        /*01bc*/ 	.word	0x00000005
        /*01c0*/ 	.word	0x00000000
        /*01c4*/ 	.short	0x010a
        /*01c6*/ 	.byte	0x3f
	.zero		1


	//   ....[20]....
        /*01c8*/ 	.word	0x00001d70
        /*01cc*/ 	.word	0x00000004
        /*01d0*/ 	.word	0x00000000
        /*01d4*/ 	.short	0x0101
        /*01d6*/ 	.byte	0x3f
	.zero		1


	//   ....[21]....
        /*01d8*/ 	.word	0x00001f90
        /*01dc*/ 	.word	0x00000000
        /*01e0*/ 	.word	0x00000000
        /*01e4*/ 	.short	0x0101
        /*01e6*/ 	.byte	0x3f
	.zero		1


	//   ....[22]....
        /*01e8*/ 	.word	0x000062e0
        /*01ec*/ 	.word	0x00000014
        /*01f0*/ 	.word	0x00000038
        /*01f4*/ 	.short	0x010a
        /*01f6*/ 	.byte	0x3f
	.zero		1


	//   ....[23]....
        /*01f8*/ 	.word	0x000066d0
        /*01fc*/ 	.word	0x00000006
        /*0200*/ 	.word	0x00000088
        /*0204*/ 	.short	0x0101
        /*0206*/ 	.byte	0x3f
	.zero		1


	//   ....[24]....
        /*0208*/ 	.word	0x00006dd0
        /*020c*/ 	.word	0x00000007
        /*0210*/ 	.word	0x00000000
        /*0214*/ 	.short	0x010a
        /*0216*/ 	.byte	0x3f
	.zero		1


	//   ....[25]....
        /*0218*/ 	.word	0x00006e50
        /*021c*/ 	.word	0x00000006
        /*0220*/ 	.word	0x00000000
        /*0224*/ 	.short	0x010a
        /*0226*/ 	.byte	0x3f
	.zero		1


	//   ....[26]....
        /*0228*/ 	.word	0x00006ee0
        /*022c*/ 	.word	0x00000007
        /*0230*/ 	.word	0x00000000
        /*0234*/ 	.short	0x010a
        /*0236*/ 	.byte	0x3f
	.zero		1


	//   ....[27]....
        /*0238*/ 	.word	0x00006f70
        /*023c*/ 	.word	0x00000006
        /*0240*/ 	.word	0x00000000
        /*0244*/ 	.short	0x010a
        /*0246*/ 	.byte	0x3f
	.zero		1


	//   ....[28]....
        /*0248*/ 	.word	0x00007000
        /*024c*/ 	.word	0x00000007
        /*0250*/ 	.word	0x00000000
        /*0254*/ 	.short	0x010a
        /*0256*/ 	.byte	0x3f
	.zero		1


	//   ....[29]....
        /*0258*/ 	.word	0x00007090
        /*025c*/ 	.word	0x00000006
        /*0260*/ 	.word	0x00000000
        /*0264*/ 	.short	0x010a
        /*0266*/ 	.byte	0x3f
	.zero		1


	//   ....[30]....
        /*0268*/ 	.word	0x00007120
        /*026c*/ 	.word	0x00000005
        /*0270*/ 	.word	0x00000000
        /*0274*/ 	.short	0x010a
        /*0276*/ 	.byte	0x3f
	.zero		1


	//   ....[31]....
        /*0278*/ 	.word	0x00007180
        /*027c*/ 	.word	0x00000003
        /*0280*/ 	.word	0x00000000
        /*0284*/ 	.short	0x010a
        /*0286*/ 	.byte	0x3f
	.zero		1


	//   ....[32]....
        /*0288*/ 	.word	0x000071d0
        /*028c*/ 	.word	0x00000005
        /*0290*/ 	.word	0x00000000
        /*0294*/ 	.short	0x010a
        /*0296*/ 	.byte	0x3f
	.zero		1


	//   ....[33]....
        /*0298*/ 	.word	0x000072a0
        /*029c*/ 	.word	0x00000014
        /*02a0*/ 	.word	0x00000038
        /*02a4*/ 	.short	0x010a
        /*02a6*/ 	.byte	0x3f
	.zero		1


	//   ....[34]....
        /*02a8*/ 	.word	0x00007370
        /*02ac*/ 	.word	0x00000007
        /*02b0*/ 	.word	0x00000000
        /*02b4*/ 	.short	0x010a
        /*02b6*/ 	.byte	0x3f
	.zero		1


	//   ....[35]....
        /*02b8*/ 	.word	0x000073c0
        /*02bc*/ 	.word	0x00000006
        /*02c0*/ 	.word	0x00000000
        /*02c4*/ 	.short	0x010a
        /*02c6*/ 	.byte	0x3f
	.zero		1


	//   ....[36]....
        /*02c8*/ 	.word	0x00007410
        /*02cc*/ 	.word	0x00000007
        /*02d0*/ 	.word	0x00000000
        /*02d4*/ 	.short	0x010a
        /*02d6*/ 	.byte	0x3f
	.zero		1


	//   ....[37]....
        /*02d8*/ 	.word	0x00007460
        /*02dc*/ 	.word	0x00000006
        /*02e0*/ 	.word	0x00000000
        /*02e4*/ 	.short	0x010a
        /*02e6*/ 	.byte	0x3f
	.zero		1


	//   ....[38]....
        /*02e8*/ 	.word	0x000074b0
        /*02ec*/ 	.word	0x00000007
        /*02f0*/ 	.word	0x00000000
        /*02f4*/ 	.short	0x010a
        /*02f6*/ 	.byte	0x3f
	.zero		1


	//   ....[39]....
        /*02f8*/ 	.word	0x00007500
        /*02fc*/ 	.word	0x00000006
        /*0300*/ 	.word	0x00000000
        /*0304*/ 	.short	0x010a
        /*0306*/ 	.byte	0x3f
	.zero		1


	//----- nvinfo : EIATTR_NUM_MBARRIERS
	.align		4
.L_35:
        /*0308*/ 	.byte	0x03, 0x38
        /*030a*/ 	.short	0x0010


	//----- nvinfo : EIATTR_EXIT_INSTR_OFFSETS
	.align		4
        /*030c*/ 	.byte	0x04, 0x1c
        /*030e*/ 	.short	(.L_37 - .L_36)


	//   ....[0]....
.L_36:
        /*0310*/ 	.word	0x000009c0


	//   ....[1]....
        /*0314*/ 	.word	0x000011d0


	//   ....[2]....
        /*0318*/ 	.word	0x00005a60


	//   ....[3]....
        /*031c*/ 	.word	0x00005fc0


	//   ....[4]....
        /*0320*/ 	.word	0x00007170


	//----- nvinfo : EIATTR_MAX_THREADS
	.align		4
.L_37:
        /*0324*/ 	.byte	0x04, 0x05
        /*0326*/ 	.short	(.L_39 - .L_38)
.L_38:
        /*0328*/ 	.word	0x00000180
        /*032c*/ 	.word	0x00000001
        /*0330*/ 	.word	0x00000001


	//----- nvinfo : EIATTR_CRS_STACK_SIZE
	.align		4
.L_39:
        /*0334*/ 	.byte	0x04, 0x1e
        /*0336*/ 	.short	(.L_41 - .L_40)
.L_40:
        /*0338*/ 	.word	0x00000000


	//----- nvinfo : EIATTR_CBANK_PARAM_SIZE
	.align		4
.L_41:
        /*033c*/ 	.byte	0x03, 0x19
        /*033e*/ 	.short	0x0470


	//----- nvinfo : EIATTR_PARAM_CBANK
	.align		4
        /*0340*/ 	.byte	0x04, 0x0a
        /*0342*/ 	.short	(.L_43 - .L_42)
	.align		4
.L_42:
        /*0344*/ 	.word	index@(.nv.constant0._ZN7cutlass13device_kernelINS_4gemm6kernel13GemmUniversalIN4cute5tupleIJiiiiEEENS1_10collective13CollectiveMmaINS1_34MainloopSm90TmaGmmaWarpSpecializedILi7ENS5_IJNS4_1CILi1EEENSA_ILi8EEESB_EEENS1_35KernelTmaWarpSpecializedCooperativeEEENS5_IJNSA_ILi128EEESG_SG_EEEaNS5_IJlSB_lEEEaSI_NS4_8TiledMMAINS4_8MMA_AtomIJNS4_4SM904GMMA27MMA_64x128x32_S32S8S8_SS_TNEEEENS4_6LayoutINS5_IJNSA_ILi2EEESB_SB_EEENS5_IJSB_NSA_ILi0EEESS_EEEEENS5_IJNS4_10UnderscoreESV_SV_EEEEENS4_23SM90_TMA_LOAD_MULTICASTENS4_14ComposedLayoutINS4_7SwizzleILi3ELi4ELi3EEENS4_18smem_ptr_flag_bitsILi8EEENSP_INS5_IJSC_SG_EEENS5_IJSG_SB_EEEEEEEvNS4_8identityENS4_13SM90_TMA_LOADES17_vS18_EENS_8epilogue10collective6detail29Sm90TmaWarpSpecializedAdapterINS1C_15DefaultEpilogueIaSI_SI_NS1B_6thread17LinearCombinationIaLi1EiiLNS1G_9ScaleType4KindE0ELNS_15FloatRoundStyleE2EaEENS1_15EpilogueDefaultEEEEEvvEEEEvNT_6ParamsE)
        /*0348*/ 	.short	0x0210
        /*034a*/ 	.short	0x0470


	//----- nvinfo : EIATTR_SW_WAR
	.align		4
.L_43:
        /*034c*/ 	.byte	0x04, 0x36
        /*034e*/ 	.short	(.L_45 - .L_44)
.L_44:
        /*0350*/ 	.word	0x00000008
.L_45:


//--------------------- .nv.callgraph             --------------------------
	.section	.nv.callgraph,"",@"SHT_CUDA_CALLGRAPH"
	.align	4
	.sectionentsize	8
	.align		4
        /*0000*/ 	.word	0x00000000
	.align		4
        /*0004*/ 	.word	0xffffffff
	.align		4
        /*0008*/ 	.word	index@(_ZN7cutlass13device_kernelINS_4gemm6kernel13GemmUniversalIN4cute5tupleIJiiiiEEENS1_10collective13CollectiveMmaINS1_34MainloopSm90TmaGmmaWarpSpecializedILi7ENS5_IJNS4_1CILi1EEENSA_ILi8EEESB_EEENS1_35KernelTmaWarpSpecializedCooperativeEEENS5_IJNSA_ILi128EEESG_SG_EEEaNS5_IJlSB_lEEEaSI_NS4_8TiledMMAINS4_8MMA_AtomIJNS4_4SM904GMMA27MMA_64x128x32_S32S8S8_SS_TNEEEENS4_6LayoutINS5_IJNSA_ILi2EEESB_SB_EEENS5_IJSB_NSA_ILi0EEESS_EEEEENS5_IJNS4_10UnderscoreESV_SV_EEEEENS4_23SM90_TMA_LOAD_MULTICASTENS4_14ComposedLayoutINS4_7SwizzleILi3ELi4ELi3EEENS4_18smem_ptr_flag_bitsILi8EEENSP_INS5_IJSC_SG_EEENS5_IJSG_SB_EEEEEEEvNS4_8identityENS4_13SM90_TMA_LOADES17_vS18_EENS_8epilogue10collective6detail29Sm90TmaWarpSpecializedAdapterINS1C_15DefaultEpilogueIaSI_SI_NS1B_6thread17LinearCombinationIaLi1EiiLNS1G_9ScaleType4KindE0ELNS_15FloatRoundStyleE2EaEENS1_15EpilogueDefaultEEEEEvvEEEEvNT_6ParamsE)
	.align		4
        /*000c*/ 	.word	index@(__assertfail)
	.align		4
        /*0010*/ 	.word	0x00000000
	.align		4
        /*0014*/ 	.word	0xfffffffe
	.align		4
        /*0018*/ 	.word	0x00000000
	.align		4
        /*001c*/ 	.word	0xfffffffd
	.align		4
        /*0020*/ 	.word	0x00000000
	.align		4
        /*0024*/ 	.word	0xfffffffc


//--------------------- .nv.constant4             --------------------------
	.section	.nv.constant4,"a",@progbits
	.align	8
	.align		8
.nv.constant4:
        /*0000*/ 	.dword	__assertfail
	.align		8
        /*0008*/ 	.dword	__unnamed_1
	.align		8
        /*0010*/ 	.dword	_ZN40_INTERNAL_1b21300f_4_k_cu_080ab775_273044cuda3std3__45__cpo5beginE
	.align		8
        /*0018*/ 	.dword	_ZN40_INTERNAL_1b21300f_4_k_cu_080ab775_273044cuda3std3__45__cpo3endE
	.align		8
        /*0020*/ 	.dword	_ZN40_INTERNAL_1b21300f_4_k_cu_080ab775_273044cuda3std3__45__cpo6cbeginE
	.align		8
        /*0028*/ 	.dword	_ZN40_INTERNAL_1b21300f_4_k_cu_080ab775_273044cuda3std3__45__cpo4cendE
	.align		8
        /*0030*/ 	.dword	_ZN40_INTERNAL_1b21300f_4_k_cu_080ab775_273044cuda3std3__442_GLOBAL__N__1b21300f_4_k_cu_080ab775_273046ignoreE
	.align		8
        /*0038*/ 	.dword	_ZN40_INTERNAL_1b21300f_4_k_cu_080ab775_273044cuda3std3__419piecewise_constructE
	.align		8
        /*0040*/ 	.dword	_ZN40_INTERNAL_1b21300f_4_k_cu_080ab775_273044cuda3std3__48in_placeE
	.align		8
        /*0048*/ 	.dword	_ZN40_INTERNAL_1b21300f_4_k_cu_080ab775_273044cuda3std6ranges3__45__cpo4swapE
	.align		8
        /*0050*/ 	.dword	_ZN40_INTERNAL_1b21300f_4_k_cu_080ab775_273044cuda3std6ranges3__45__cpo9iter_moveE
	.align		8
        /*0058*/ 	.dword	_ZN40_INTERNAL_1b21300f_4_k_cu_080ab775_273044cute7productE
	.align		8
        /*0060*/ 	.dword	_ZN40_INTERNAL_1b21300f_4_k_cu_080ab775_273044cute1_E
	.align		8
        /*0068*/ 	.dword	$str$22
	.align		8
        /*0070*/ 	.dword	$str$23


//--------------------- .text._ZN7cutlass13device_kernelINS_4gemm6kernel13GemmUniversalIN4cute5tupleIJiiiiEEENS1_10collective13CollectiveMmaINS1_34MainloopSm90TmaGmmaWarpSpecializedILi7ENS5_IJNS4_1CILi1EEENSA_ILi8EEESB_EEENS1_35KernelTmaWarpSpecializedCooperativeEEENS5_IJNSA_ILi128EEESG_SG_EEEaNS5_IJlSB_lEEEaSI_NS4_8TiledMMAINS4_8MMA_AtomIJNS4_4SM904GMMA27MMA_64x128x32_S32S8S8_SS_TNEEEENS4_6LayoutINS5_IJNSA_ILi2EEESB_SB_EEENS5_IJSB_NSA_ILi0EEESS_EEEEENS5_IJNS4_10UnderscoreESV_SV_EEEEENS4_23SM90_TMA_LOAD_MULTICASTENS4_14ComposedLayoutINS4_7SwizzleILi3ELi4ELi3EEENS4_18smem_ptr_flag_bitsILi8EEENSP_INS5_IJSC_SG_EEENS5_IJSG_SB_EEEEEEEvNS4_8identityENS4_13SM90_TMA_LOADES17_vS18_EENS_8epilogue10collective6detail29Sm90TmaWarpSpecializedAdapterINS1C_15DefaultEpilogueIaSI_SI_NS1B_6thread17LinearCombinationIaLi1EiiLNS1G_9ScaleType4KindE0ELNS_15FloatRoundStyleE2EaEENS1_15EpilogueDefaultEEEEEvvEEEEvNT_6ParamsE --------------------------
	.section	.text._ZN7cutlass13device_kernelINS_4gemm6kernel13GemmUniversalIN4cute5tupleIJiiiiEEENS1_10collective13CollectiveMmaINS1_34MainloopSm90TmaGmmaWarpSpecializedILi7ENS5_IJNS4_1CILi1EEENSA_ILi8EEESB_EEENS1_35KernelTmaWarpSpecializedCooperativeEEENS5_IJNSA_ILi128EEESG_SG_EEEaNS5_IJlSB_lEEEaSI_NS4_8TiledMMAINS4_8MMA_AtomIJNS4_4SM904GMMA27MMA_64x128x32_S32S8S8_SS_TNEEEENS4_6LayoutINS5_IJNSA_ILi2EEESB_SB_EEENS5_IJSB_NSA_ILi0EEESS_EEEEENS5_IJNS4_10UnderscoreESV_SV_EEEEENS4_23SM90_TMA_LOAD_MULTICASTENS4_14ComposedLayoutINS4_7SwizzleILi3ELi4ELi3EEENS4_18smem_ptr_flag_bitsILi8EEENSP_INS5_IJSC_SG_EEENS5_IJSG_SB_EEEEEEEvNS4_8identityENS4_13SM90_TMA_LOADES17_vS18_EENS_8epilogue10collective6detail29Sm90TmaWarpSpecializedAdapterINS1C_15DefaultEpilogueIaSI_SI_NS1B_6thread17LinearCombinationIaLi1EiiLNS1G_9ScaleType4KindE0ELNS_15FloatRoundStyleE2EaEENS1_15EpilogueDefaultEEEEEvvEEEEvNT_6ParamsE,"ax",@progbits
	.align	128
.text._ZN7cutlass13device_kernelINS_4gemm6kernel13GemmUniversalIN4cute5tupleIJiiiiEEENS1_10collective13CollectiveMmaINS1_34MainloopSm90TmaGmmaWarpSpecializedILi7ENS5_IJNS4_1CILi1EEENSA_ILi8EEESB_EEENS1_35KernelTmaWarpSpecializedCooperativeEEENS5_IJNSA_ILi128EEESG_SG_EEEaNS5_IJlSB_lEEEaSI_NS4_8TiledMMAINS4_8MMA_AtomIJNS4_4SM904GMMA27MMA_64x128x32_S32S8S8_SS_TNEEEENS4_6LayoutINS5_IJNSA_ILi2EEESB_SB_EEENS5_IJSB_NSA_ILi0EEESS_EEEEENS5_IJNS4_10UnderscoreESV_SV_EEEEENS4_23SM90_TMA_LOAD_MULTICASTENS4_14ComposedLayoutINS4_7SwizzleILi3ELi4ELi3EEENS4_18smem_ptr_flag_bitsILi8EEENSP_INS5_IJSC_SG_EEENS5_IJSG_SB_EEEEEEEvNS4_8identityENS4_13SM90_TMA_LOADES17_vS18_EENS_8epilogue10collective6detail29Sm90TmaWarpSpecializedAdapterINS1C_15DefaultEpilogueIaSI_SI_NS1B_6thread17LinearCombinationIaLi1EiiLNS1G_9ScaleType4KindE0ELNS_15FloatRoundStyleE2EaEENS1_15EpilogueDefaultEEEEEvvEEEEvNT_6ParamsE:
        .type           _ZN7cutlass13device_kernelINS_4gemm6kernel13GemmUniversalIN4cute5tupleIJiiiiEEENS1_10collective13CollectiveMmaINS1_34MainloopSm90TmaGmmaWarpSpecializedILi7ENS5_IJNS4_1CILi1EEENSA_ILi8EEESB_EEENS1_35KernelTmaWarpSpecializedCooperativeEEENS5_IJNSA_ILi128EEESG_SG_EEEaNS5_IJlSB_lEEEaSI_NS4_8TiledMMAINS4_8MMA_AtomIJNS4_4SM904GMMA27MMA_64x128x32_S32S8S8_SS_TNEEEENS4_6LayoutINS5_IJNSA_ILi2EEESB_SB_EEENS5_IJSB_NSA_ILi0EEESS_EEEEENS5_IJNS4_10UnderscoreESV_SV_EEEEENS4_23SM90_TMA_LOAD_MULTICASTENS4_14ComposedLayoutINS4_7SwizzleILi3ELi4ELi3EEENS4_18smem_ptr_flag_bitsILi8EEENSP_INS5_IJSC_SG_EEENS5_IJSG_SB_EEEEEEEvNS4_8identityENS4_13SM90_TMA_LOADES17_vS18_EENS_8epilogue10collective6detail29Sm90TmaWarpSpecializedAdapterINS1C_15DefaultEpilogueIaSI_SI_NS1B_6thread17LinearCombinationIaLi1EiiLNS1G_9ScaleType4KindE0ELNS_15FloatRoundStyleE2EaEENS1_15EpilogueDefaultEEEEEvvEEEEvNT_6ParamsE,@function
        .size           _ZN7cutlass13device_kernelINS_4gemm6kernel13GemmUniversalIN4cute5tupleIJiiiiEEENS1_10collective13CollectiveMmaINS1_34MainloopSm90TmaGmmaWarpSpecializedILi7ENS5_IJNS4_1CILi1EEENSA_ILi8EEESB_EEENS1_35KernelTmaWarpSpecializedCooperativeEEENS5_IJNSA_ILi128EEESG_SG_EEEaNS5_IJlSB_lEEEaSI_NS4_8TiledMMAINS4_8MMA_AtomIJNS4_4SM904GMMA27MMA_64x128x32_S32S8S8_SS_TNEEEENS4_6LayoutINS5_IJNSA_ILi2EEESB_SB_EEENS5_IJSB_NSA_ILi0EEESS_EEEEENS5_IJNS4_10UnderscoreESV_SV_EEEEENS4_23SM90_TMA_LOAD_MULTICASTENS4_14ComposedLayoutINS4_7SwizzleILi3ELi4ELi3EEENS4_18smem_ptr_flag_bitsILi8EEENSP_INS5_IJSC_SG_EEENS5_IJSG_SB_EEEEEEEvNS4_8identityENS4_13SM90_TMA_LOADES17_vS18_EENS_8epilogue10collective6detail29Sm90TmaWarpSpecializedAdapterINS1C_15DefaultEpilogueIaSI_SI_NS1B_6thread17LinearCombinationIaLi1EiiLNS1G_9ScaleType4KindE0ELNS_15FloatRoundStyleE2EaEENS1_15EpilogueDefaultEEEEEvvEEEEvNT_6ParamsE,(.L_x_209 - _ZN7cutlass13device_kernelINS_4gemm6kernel13GemmUniversalIN4cute5tupleIJiiiiEEENS1_10collective13CollectiveMmaINS1_34MainloopSm90TmaGmmaWarpSpecializedILi7ENS5_IJNS4_1CILi1EEENSA_ILi8EEESB_EEENS1_35KernelTmaWarpSpecializedCooperativeEEENS5_IJNSA_ILi128EEESG_SG_EEEaNS5_IJlSB_lEEEaSI_NS4_8TiledMMAINS4_8MMA_AtomIJNS4_4SM904GMMA27MMA_64x128x32_S32S8S8_SS_TNEEEENS4_6LayoutINS5_IJNSA_ILi2EEESB_SB_EEENS5_IJSB_NSA_ILi0EEESS_EEEEENS5_IJNS4_10UnderscoreESV_SV_EEEEENS4_23SM90_TMA_LOAD_MULTICASTENS4_14ComposedLayoutINS4_7SwizzleILi3ELi4ELi3EEENS4_18smem_ptr_flag_bitsILi8EEENSP_INS5_IJSC_SG_EEENS5_IJSG_SB_EEEEEEEvNS4_8identityENS4_13SM90_TMA_LOADES17_vS18_EENS_8epilogue10collective6detail29Sm90TmaWarpSpecializedAdapterINS1C_15DefaultEpilogueIaSI_SI_NS1B_6thread17LinearCombinationIaLi1EiiLNS1G_9ScaleType4KindE0ELNS_15FloatRoundStyleE2EaEENS1_15EpilogueDefaultEEEEEvvEEEEvNT_6ParamsE)
        .other          _ZN7cutlass13device_kernelINS_4gemm6kernel13GemmUniversalIN4cute5tupleIJiiiiEEENS1_10collective13CollectiveMmaINS1_34MainloopSm90TmaGmmaWarpSpecializedILi7ENS5_IJNS4_1CILi1EEENSA_ILi8EEESB_EEENS1_35KernelTmaWarpSpecializedCooperativeEEENS5_IJNSA_ILi128EEESG_SG_EEEaNS5_IJlSB_lEEEaSI_NS4_8TiledMMAINS4_8MMA_AtomIJNS4_4SM904GMMA27MMA_64x128x32_S32S8S8_SS_TNEEEENS4_6LayoutINS5_IJNSA_ILi2EEESB_SB_EEENS5_IJSB_NSA_ILi0EEESS_EEEEENS5_IJNS4_10UnderscoreESV_SV_EEEEENS4_23SM90_TMA_LOAD_MULTICASTENS4_14ComposedLayoutINS4_7SwizzleILi3ELi4ELi3EEENS4_18smem_ptr_flag_bitsILi8EEENSP_INS5_IJSC_SG_EEENS5_IJSG_SB_EEEEEEEvNS4_8identityENS4_13SM90_TMA_LOADES17_vS18_EENS_8epilogue10collective6detail29Sm90TmaWarpSpecializedAdapterINS1C_15DefaultEpilogueIaSI_SI_NS1B_6thread17LinearCombinationIaLi1EiiLNS1G_9ScaleType4KindE0ELNS_15FloatRoundStyleE2EaEENS1_15EpilogueDefaultEEEEEvvEEEEvNT_6ParamsE,@"STO_CUDA_ENTRY STV_DEFAULT"
_ZN7cutlass13device_kernelINS_4gemm6kernel13GemmUniversalIN4cute5tupleIJiiiiEEENS1_10collective13CollectiveMmaINS1_34MainloopSm90TmaGmmaWarpSpecializedILi7ENS5_IJNS4_1CILi1EEENSA_ILi8EEESB_EEENS1_35KernelTmaWarpSpecializedCooperativeEEENS5_IJNSA_ILi128EEESG_SG_EEEaNS5_IJlSB_lEEEaSI_NS4_8TiledMMAINS4_8MMA_AtomIJNS4_4SM904GMMA27MMA_64x128x32_S32S8S8_SS_TNEEEENS4_6LayoutINS5_IJNSA_ILi2EEESB_SB_EEENS5_IJSB_NSA_ILi0EEESS_EEEEENS5_IJNS4_10UnderscoreESV_SV_EEEEENS4_23SM90_TMA_LOAD_MULTICASTENS4_14ComposedLayoutINS4_7SwizzleILi3ELi4ELi3EEENS4_18smem_ptr_flag_bitsILi8EEENSP_INS5_IJSC_SG_EEENS5_IJSG_SB_EEEEEEEvNS4_8identityENS4_13SM90_TMA_LOADES17_vS18_EENS_8epilogue10collective6detail29Sm90TmaWarpSpecializedAdapterINS1C_15DefaultEpilogueIaSI_SI_NS1B_6thread17LinearCombinationIaLi1EiiLNS1G_9ScaleType4KindE0ELNS_15FloatRoundStyleE2EaEENS1_15EpilogueDefaultEEEEEvvEEEEvNT_6ParamsE:
[----:B------:R-:W0:Y:S01]  /*0000*/  LDC R1, c[0x0][0x28] ;  /* 0x00000a00ff017b82 */ /* 0x000e220000000800 */
[----:B------:R-:W1:Y:S01]  /*0010*/  S2R R93, SR_TID.X ;  /* 0x00000000005d7919 */ /* 0x000e620000002100 */
[----:B------:R-:W-:Y:S01]  /*0020*/  ELECT P0, URZ, PT ;  /* 0x00000000003f782f */ /* 0x000fe20003800000 */
[----:B------:R-:W-:Y:S01]  /*0030*/  BSSY B0, `(.L_x_0) ;  /* 0x000000f000007945 */ /* 0x000fe20003800000 */
[--C-:B-1----:R-:W-:Y:S02]  /*0040*/  SHF.R.U32.HI R0, RZ, 0x5, R93.reuse ;  /* 0x00000005ff007819 */ /* 0x102fe4000001165d */
[----:B------:R-:W-:-:S03]  /*0050*/  SHF.R.U32.HI R6, RZ, 0x7, R93 ;  /* 0x00000007ff067819 */ /* 0x000fc6000001165d */
[----:B------:R-:W1:Y:S04]  /*0060*/  SHFL.IDX PT, R3, R0, RZ, 0x1f ;  /* 0x00001fff00037589 */ /* 0x000e6800000e0000 */
[----:B------:R2:W3:Y:S01]  /*0070*/  SHFL.IDX PT, R2, R6, RZ, 0x1f ;  /* 0x00001fff06027589 */ /* 0x0004e200000e0000 */
[----:B-1----:R-:W-:-:S13]  /*0080*/  ISETP.NE.OR P0, PT, R3, RZ, !P0 ;  /* 0x000000ff0300720c */ /* 0x002fda0004705670 */
[----:B0-23--:R-:W-:Y:S05]  /*0090*/  @P0 BRA `(.L_x_1) ;  /* 0x0000000000200947 */ /* 0x00dfea0003800000 */
[----:B------:R-:W-:Y:S02]  /*00a0*/  ULDC.64 UR4, c[0x0][0x198] ;  /* 0x0000660000047ab9 */ /* 0x000fe40000000a00 */
[----:B------:R-:W-:Y:S02]  /*00b0*/  UIADD3 UR6, UP0, UR4, 0xf0, URZ ;  /* 0x000000f004067890 */ /* 0x000fe4000ff1e03f */
[----:B------:R-:W-:Y:S02]  /*00c0*/  UIADD3 UR4, UP1, UR4, 0x1f0, URZ ;  /* 0x000001f004047890 */ /* 0x000fe4000ff3e03f */
[----:B------:R-:W-:Y:S02]  /*00d0*/  UIADD3.X UR7, URZ, UR5, URZ, UP0, !UPT ;  /* 0x000000053f077290 */ /* 0x000fe400087fe43f */
[----:B------:R-:W-:-:S07]  /*00e0*/  UIADD3.X UR5, URZ, UR5, URZ, UP1, !UPT ;  /* 0x000000053f057290 */ /* 0x000fce0008ffe43f */
[----:B------:R0:W-:Y:S02]  /*00f0*/  UTMACCTL.PF [UR6] ;  /* 0x00000000060079b9 */ /* 0x0001e40008040000 */
[----:B------:R0:W-:Y:S02]  /*0100*/  UTMACCTL.PF [UR4] ;  /* 0x00000000040079b9 */ /* 0x0001e40008040000 */
[----:B0-----:R-:W-:Y:S01]  /*0110*/  NOP ;  /* 0x0000000000007918 */ /* 0x001fe20000000000 */
.L_x_1:
[----:B------:R-:W-:Y:S05]  /*0120*/  BSYNC B0 ;  /* 0x0000000000007941 */ /* 0x000fea0003800000 */
.L_x_0:
[----:B------:R-:W0:Y:S02]  /*0130*/  SHFL.IDX PT, R5, R0, RZ, 0x1f ;  /* 0x00001fff00057589 */ /* 0x000e2400000e0000 */
[----:B0-----:R-:W-:-:S13]  /*0140*/  ISETP.NE.AND P0, PT, R5, RZ, PT ;  /* 0x000000ff0500720c */ /* 0x001fda0003f05270 */
[----:B------:R-:W-:Y:S05]  /*0150*/  @P0 BRA `(.L_x_2) ;  /* 0x0000000000700947 */ /* 0x000fea0003800000 */
[----:B------:R-:W0:Y:S01]  /*0160*/  S2UR UR8, SR_CgaCtaId ;  /* 0x00000000000879c3 */ /* 0x000e220000008800 */
[----:B------:R-:W-:Y:S01]  /*0170*/  UMOV UR4, 0x400 ;  /* 0x0000040000047882 */ /* 0x000fe20000000000 */
[----:B------:R-:W-:Y:S01]  /*0180*/  UMOV UR5, 0x1 ;  /* 0x0000000100057882 */ /* 0x000fe20000000000 */
[----:B------:R-:W-:Y:S01]  /*0190*/  UMOV UR6, 0x10 ;  /* 0x0000001000067882 */ /* 0x000fe20000000000 */
[----:B------:R-:W-:Y:S01]  /*01a0*/  ELECT P0, URZ, PT ;  /* 0x00000000003f782f */ /* 0x000fe20003800000 */
[----:B------:R-:W-:-:S04]  /*01b0*/  UIADD3 UR6, -UR6, 0x100000, URZ ;  /* 0x0010000006067890 */ /* 0x000fc8000fffe13f */
[----:B------:R-:W-:Y:S02]  /*01c0*/  USHF.L.U32 UR7, UR6, 0xb, URZ ;  /* 0x0000000b06077899 */ /* 0x000fe4000800063f */
[----:B------:R-:W-:Y:S02]  /*01d0*/  USHF.L.U32 UR6, UR6, 0x1, URZ ;  /* 0x0000000106067899 */ /* 0x000fe4000800063f */
[----:B0-----:R-:W-:Y:S02]  /*01e0*/  ULEA UR8, UR8, UR4, 0x18 ;  /* 0x0000000408087291 */ /* 0x001fe4000f8ec03f */
[----:B------:R-:W-:-:S04]  /*01f0*/  UIADD3 UR4, -UR5, 0x100000, URZ ;  /* 0x0010000005047890 */ /* 0x000fc8000fffe13f */
[----:B------:R-:W-:Y:S02]  /*0200*/  USHF.L.U32 UR5, UR4, 0xb, URZ ;  /* 0x0000000b04057899 */ /* 0x000fe4000800063f */
[----:B------:R-:W-:Y:S01]  /*0210*/  USHF.L.U32 UR4, UR4, 0x1, URZ ;  /* 0x0000000104047899 */ /* 0x000fe2000800063f */
[----:B------:R-:W0:Y:S11]  /*0220*/  FENCE.VIEW.ASYNC.S ;  /* 0x00000000000073c6 */ /* 0x000e360000000000 */
[----:B0-----:R0:W1:Y:S01]  /*0230*/  SYNCS.EXCH.64 URZ, [UR8], UR4 ;  /* 0x00000004083f75b2 */ /* 0x0010620008000100 */
[----:B------:R0:W2:Y:S01]  /*0240*/  SYNCS.EXCH.64 URZ, [UR8+0x38], UR6 ;  /* 0x00003806083f75b2 */ /* 0x0000a20008000100 */
[----:B------:R0:W3:Y:S01]  /*0250*/  SYNCS.EXCH.64 URZ, [UR8+0x8], UR4 ;  /* 0x00000804083f75b2 */ /* 0x0000e20008000100 */
[----:B------:R0:W4:Y:S01]  /*0260*/  SYNCS.EXCH.64 URZ, [UR8+0x40], UR6 ;  /* 0x00004006083f75b2 */ /* 0x0001220008000100 */
[----:B------:R0:W0:Y:S01]  /*0270*/  SYNCS.EXCH.64 URZ, [UR8+0x10], UR4 ;  /* 0x00001004083f75b2 */ /* 0x0000220008000100 */
        /* <DEDUP_REMOVED lines=9> */
[----:B------:R-:W-:Y:S01]  /*0310*/  NOP ;  /* 0x0000000000007918 */ /* 0x000fe20000000000 */
.L_x_2:
[----:B------:R-:W5:Y:S01]  /*0320*/  SHFL.IDX PT, R0, R0, RZ, 0x1f ;  /* 0x00001fff00007589 */ /* 0x000f6200000e0000 */
[----:B------:R-:W-:Y:S01]  /*0330*/  SHF.R.S32.HI R8, RZ, 0x1f, R93 ;  /* 0x0000001fff087819 */ /* 0x000fe2000001145d */
[----:B0-----:R-:W0:Y:S01]  /*0340*/  S2UR UR8, SR_CTAID.X ;  /* 0x00000000000879c3 */ /* 0x001e220000002500 */
[----:B------:R-:W-:Y:S01]  /*0350*/  ELECT P0, URZ, PT ;  /* 0x00000000003f782f */ /* 0x000fe20003800000 */
[----:B------:R-:W1:Y:S01]  /*0360*/  S2R R4, SR_CTAID.Y ;  /* 0x0000000000047919 */ /* 0x000e620000002600 */
[----:B------:R-:W-:Y:S01]  /*0370*/  LEA.HI R8, R8, R93, RZ, 0x7 ;  /* 0x0000005d08087211 */ /* 0x000fe200078f38ff */
[----:B------:R-:W-:Y:S01]  /*0380*/  ULDC UR4, c[0x0][0x154] ;  /* 0x0000550000047ab9 */ /* 0x000fe20000000800 */
[----:B------:R-:W-:Y:S01]  /*0390*/  SHF.R.S32.HI R10, RZ, 0x1f, R5 ;  /* 0x0000001fff0a7819 */ /* 0x000fe20000011405 */
[----:B------:R-:W-:Y:S01]  /*03a0*/  NOP ;  /* 0x0000000000007918 */ /* 0x000fe20000000000 */
[----:B------:R-:W-:Y:S01]  /*03b0*/  LOP3.LUT R8, R8, 0xffffff80, RZ, 0xc0, !PT ;  /* 0xffffff8008087812 */ /* 0x000fe200078ec0ff */
[----:B------:R-:W2:Y:S01]  /*03c0*/  LDC R14, c[0x0][0x140] ;  /* 0x00005000ff0e7b82 */ /* 0x000ea20000000800 */
[----:B------:R-:W-:Y:S01]  /*03d0*/  LEA.HI R10, R10, R5, RZ, 0x2 ;  /* 0x000000050a0a7211 */ /* 0x000fe200078f10ff */
[----:B------:R-:W-:-:S02]  /*03e0*/  NOP ;  /* 0x0000000000007918 */ /* 0x000fc40000000000 */
[----:B------:R-:W-:Y:S01]  /*03f0*/  IMAD.IADD R8, R93, 0x1, -R8 ;  /* 0x000000015d087824 */ /* 0x000fe200078e0a08 */
[----:B------:R-:W-:-:S03]  /*0400*/  LOP3.LUT R10, R10, 0x3ffffffc, RZ, 0xc0, !PT ;  /* 0x3ffffffc0a0a7812 */ /* 0x000fc600078ec0ff */
[----:B------:R-:W3:Y:S01]  /*0410*/  LDC R12, c[0x0][0x144] ;  /* 0x00005100ff0c7b82 */ /* 0x000ee20000000800 */
[----:B------:R-:W-:Y:S01]  /*0420*/  SHF.R.S32.HI R7, RZ, 0x1f, R8 ;  /* 0x0000001fff077819 */ /* 0x000fe20000011408 */
[----:B------:R-:W-:Y:S01]  /*0430*/  IMAD.IADD R10, R5, 0x1, -R10 ;  /* 0x00000001050a7824 */ /* 0x000fe200078e0a0a */
[----:B------:R-:W-:Y:S02]  /*0440*/  LOP3.LUT P2, RZ, R8, 0x7, RZ, 0xc0, !PT ;  /* 0x0000000708ff7812 */ /* 0x000fe4000784c0ff */
[----:B------:R-:W-:Y:S01]  /*0450*/  LEA.HI R7, R7, R8, RZ, 0x3 ;  /* 0x0000000807077211 */ /* 0x000fe200078f18ff */
[----:B------:R-:W-:Y:S01]  /*0460*/  VIADD R8, R2, 0xffffffff ;  /* 0xffffffff02087836 */ /* 0x000fe20000000000 */
[----:B-----5:R-:W-:Y:S02]  /*0470*/  ISETP.NE.OR P0, PT, R0, RZ, !P0 ;  /* 0x000000ff0000720c */ /* 0x020fe40004705670 */
[--C-:B------:R-:W-:Y:S02]  /*0480*/  SHF.R.S32.HI R0, RZ, 0x3, R7.reuse ;  /* 0x00000003ff007819 */ /* 0x100fe40000011407 */
[----:B------:R-:W-:-:S02]  /*0490*/  SHF.R.S32.HI R7, RZ, 0x1f, R7 ;  /* 0x0000001fff077819 */ /* 0x000fc40000011407 */
[----:B0-----:R-:W-:Y:S02]  /*04a0*/  I2FP.F32.U32 R11, UR8 ;  /* 0x00000008000b7c45 */ /* 0x001fe40008201000 */
[----:B------:R-:W-:Y:S02]  /*04b0*/  LEA.HI R7, R7, R0, RZ, 0x2 ;  /* 0x0000000007077211 */ /* 0x000fe400078f10ff */
[----:B--2---:R-:W-:Y:S02]  /*04c0*/  ISETP.EQ.U32.AND P3, PT, R14, 0x1, PT ;  /* 0x000000010e00780c */ /* 0x004fe40003f62070 */
[----:B-1----:R-:W-:Y:S01]  /*04d0*/  I2FP.F32.U32 R9, R4 ;  /* 0x0000000400097245 */ /* 0x002fe20000201000 */
[----:B------:R-:W-:Y:S01]  /*04e0*/  VOTEU.ALL UP0, P0 ;  /* 0x00000000003f7886 */ /* 0x000fe20000000000 */
[----:B------:R-:W-:Y:S01]  /*04f0*/  LOP3.LUT R7, R7, 0xfffffffc, RZ, 0xc0, !PT ;  /* 0xfffffffc07077812 */ /* 0x000fe200078ec0ff */
[----:B------:R-:W-:Y:S01]  /*0500*/  VOTEU.ALL UP1, P0 ;  /* 0x00000000003f7886 */ /* 0x000fe20000020000 */
[----:B------:R-:W-:Y:S01]  /*0510*/  ISETP.GE.U32.AND P5, PT, R8, 0x2, PT ;  /* 0x000000020800780c */ /* 0x000fe20003fa6070 */
[----:B------:R-:W-:Y:S01]  /*0520*/  FMUL R13, R9, UR4 ;  /* 0x00000004090d7c20 */ /* 0x000fe20008400000 */
[----:B------:R-:W0:Y:S01]  /*0530*/  @!UP0 S2UR UR7, SR_CgaCtaId ;  /* 0x00000000000789c3 */ /* 0x000e220000008800 */
[----:B------:R-:W-:Y:S01]  /*0540*/  ULDC UR4, c[0x0][0x150] ;  /* 0x0000540000047ab9 */ /* 0x000fe20000000800 */
[----:B------:R-:W-:-:S02]  /*0550*/  IMAD.IADD R7, R0, 0x1, -R7 ;  /* 0x0000000100077824 */ /* 0x000fc400078e0a07 */
[----:B------:R-:W-:Y:S01]  /*0560*/  FMUL R11, R11, UR4 ;  /* 0x000000040b0b7c20 */ /* 0x000fe20008400000 */
[----:B------:R-:W-:Y:S01]  /*0570*/  SHF.R.S32.HI R0, RZ, 0x1f, R3 ;  /* 0x0000001fff007819 */ /* 0x000fe20000011403 */
[----:B------:R-:W1:Y:S01]  /*0580*/  F2I.U32.TRUNC.NTZ R13, R13 ;  /* 0x0000000d000d7305 */ /* 0x000e62000020f000 */
[----:B------:R-:W-:Y:S01]  /*0590*/  IMAD R7, R10, 0x4, R7 ;  /* 0x000000040a077824 */ /* 0x000fe200078e0207 */
[----:B------:R-:W-:Y:S01]  /*05a0*/  UMOV UR4, 0x20 ;  /* 0x0000002000047882 */ /* 0x000fe20000000000 */
[----:B------:R-:W2:Y:S01]  /*05b0*/  LDC R9, c[0x0][0x148] ;  /* 0x00005200ff097b82 */ /* 0x000ea20000000800 */
[----:B------:R-:W-:Y:S01]  /*05c0*/  LEA.HI R0, R0, R3, RZ, 0x2 ;  /* 0x0000000300007211 */ /* 0x000fe200078f10ff */
[----:B------:R-:W-:Y:S01]  /*05d0*/  IMAD.SHL.U32 R10, R7, 0x4, RZ ;  /* 0x00000004070a7824 */ /* 0x000fe200078e00ff */
[----:B------:R-:W-:Y:S01]  /*05e0*/  @!UP0 UMOV UR6, 0x400 ;  /* 0x0000040000068882 */ /* 0x000fe20000000000 */
[----:B------:R-:W-:-:S04]  /*05f0*/  @!UP0 UIADD3 UR4, -UR4, 0x100000, URZ ;  /* 0x0010000004048890 */ /* 0x000fc8000fffe13f */
[----:B------:R-:W-:Y:S02]  /*0600*/  @!UP0 USHF.L.U32 UR5, UR4, 0xb, URZ ;  /* 0x0000000b04058899 */ /* 0x000fe4000800063f */
[----:B------:R-:W-:Y:S01]  /*0610*/  @!UP0 USHF.L.U32 UR4, UR4, 0x1, URZ ;  /* 0x0000000104048899 */ /* 0x000fe2000800063f */
[----:B------:R-:W5:Y:S01]  /*0620*/  F2I.U32.TRUNC.NTZ R11, R11 ;  /* 0x0000000b000b7305 */ /* 0x000f62000020f000 */
[----:B------:R-:W-:Y:S02]  /*0630*/  LOP3.LUT R0, R0, 0xfffffffc, RZ, 0xc0, !PT ;  /* 0xfffffffc00007812 */ /* 0x000fe400078ec0ff */
[----:B------:R-:W-:-:S03]  /*0640*/  LOP3.LUT R19, R7, 0xc, R10, 0x78, !PT ;  /* 0x0000000c07137812 */ /* 0x000fc600078e780a */
[----:B------:R-:W-:Y:S02]  /*0650*/  IMAD.IADD R3, R3, 0x1, -R0 ;  /* 0x0000000103037824 */ /* 0x000fe400078e0a00 */
[----:B-1----:R-:W-:Y:S01]  /*0660*/  IMAD.MOV R22, RZ, RZ, -R13 ;  /* 0x000000ffff167224 */ /* 0x002fe200078e0a0d */
[----:B0-----:R-:W-:Y:S02]  /*0670*/  @!UP0 ULEA UR6, UR7, UR6, 0x18 ;  /* 0x0000000607068291 */ /* 0x001fe4000f8ec03f */
[----:B------:R-:W-:Y:S01]  /*0680*/  ISETP.NE.AND P1, PT, R3, 0x3, PT ;  /* 0x000000030300780c */ /* 0x000fe20003f25270 */
[----:B------:R-:W-:Y:S01]  /*0690*/  VOTEU.ALL UP0, P0 ;  /* 0x00000000003f7886 */ /* 0x000fe20000000000 */
[----:B------:R-:W-:Y:S01]  /*06a0*/  ISETP.LT.U32.AND P0, PT, R19, 0x8, !P2 ;  /* 0x000000081300780c */ /* 0x000fe20005701070 */
[----:B-----5:R-:W-:Y:S01]  /*06b0*/  IMAD.MOV R11, RZ, RZ, -R11 ;  /* 0x000000ffff0b7224 */ /* 0x020fe200078e0a0b */
[----:B------:R-:W-:Y:S02]  /*06c0*/  ISETP.EQ.OR P1, PT, R3, RZ, !P1 ;  /* 0x000000ff0300720c */ /* 0x000fe40004f22670 */
[C---:B------:R-:W-:Y:S01]  /*06d0*/  ISETP.NE.AND P2, PT, R2.reuse, RZ, PT ;  /* 0x000000ff0200720c */ /* 0x040fe20003f45270 */
[----:B--2---:R-:W-:Y:S01]  /*06e0*/  IMAD R0, R9, R22, R4 ;  /* 0x0000001609007224 */ /* 0x004fe200078e0204 */
[----:B------:R-:W-:Y:S01]  /*06f0*/  ISETP.EQ.AND P1, PT, R2, RZ, P1 ;  /* 0x000000ff0200720c */ /* 0x000fe20000f22270 */
[----:B---3--:R-:W-:Y:S01]  /*0700*/  IMAD R7, R12, R11, UR8 ;  /* 0x000000080c077e24 */ /* 0x008fe2000f8e020b */
[----:B------:R-:W0:Y:S02]  /*0710*/  FENCE.VIEW.ASYNC.S ;  /* 0x00000000000073c6 */ /* 0x000e240000000000 */
[----:B0-----:R0:W1:Y:S01]  /*0720*/  @!UP0 SYNCS.EXCH.64 URZ, [UR6+0x80], UR4 ;  /* 0x00008004063f85b2 */ /* 0x0010620008000100 */
[----:B------:R-:W-:-:S02]  /*0730*/  ISETP.NE.AND P4, PT, R0, R19, PT ;  /* 0x000000130000720c */ /* 0x000fc40003f85270 */
[----:B------:R-:W-:Y:S02]  /*0740*/  SEL R18, RZ, 0x1, !P1 ;  /* 0x00000001ff127807 */ /* 0x000fe40004800000 */
[----:B------:R-:W-:Y:S02]  /*0750*/  ISETP.EQ.OR P4, PT, R7, RZ, !P4 ;  /* 0x000000ff0700720c */ /* 0x000fe40006782670 */
[----:B------:R-:W-:Y:S02]  /*0760*/  LOP3.LUT R0, R93, 0x7f, RZ, 0xc0, !PT ;  /* 0x0000007f5d007812 */ /* 0x000fe400078ec0ff */
[----:B------:R-:W-:Y:S02]  /*0770*/  PLOP3.LUT P0, PT, P0, P4, PT, 0x80, 0x0 ;  /* 0x000000000000781c */ /* 0x000fe40000709070 */
[----:B------:R-:W-:Y:S02]  /*0780*/  SEL R18, R18, 0x2, P5 ;  /* 0x0000000212127807 */ /* 0x000fe40002800000 */
[----:B------:R-:W-:Y:S01]  /*0790*/  P2R R101, PR, RZ, 0x1 ;  /* 0x00000001ff657803 */ /* 0x000fe20000000000 */
[----:B------:R0:W2:Y:S01]  /*07a0*/  @!UP1 SYNCS.EXCH.64 URZ, [UR6+0x88], UR4 ;  /* 0x00008804063f95b2 */ /* 0x0000a20008000100 */
[----:B------:R-:W-:Y:S01]  /*07b0*/  NOP ;  /* 0x0000000000007918 */ /* 0x000fe20000000000 */
[----:B------:R-:W-:Y:S06]  /*07c0*/  @!P3 BRA `(.L_x_3) ;  /* 0x000000000008b947 */ /* 0x000fec0003800000 */
[----:B-12-4-:R-:W-:Y:S01]  /*07d0*/  UCGABAR_ARV ;  /* 0x00000000000079c7 */ /* 0x016fe20008000000 */
[----:B------:R-:W-:Y:S05]  /*07e0*/  BRA `(.L_x_4) ;  /* 0x0000000000047947 */ /* 0x000fea0003800000 */
.L_x_3:
[----:B-12-4-:R-:W-:Y:S01]  /*07f0*/  NOP ;  /* 0x0000000000007918 */ /* 0x016fe20000000000 */
.L_x_4:
[----:B------:R-:W1:Y:S01]  /*0800*/  LDC R2, c[0x0][0x65c] ;  /* 0x00019700ff027b82 */ /* 0x000e620000000800 */
[----:B------:R-:W-:Y:S02]  /*0810*/  IMAD.U32 R10, RZ, RZ, UR8 ;  /* 0x00000008ff0a7e24 */ /* 0x000fe4000f8e00ff */
[----:B------:R-:W-:Y:S01]  /*0820*/  IMAD.MOV.U32 R11, RZ, RZ, RZ ;  /* 0x000000ffff0b7224 */ /* 0x000fe200078e00ff */
[----:B-1----:R-:W-:-:S04]  /*0830*/  ISETP.NE.AND P1, PT, R2, 0x1, PT ;  /* 0x000000010200780c */ /* 0x002fc80003f25270 */
[----:B------:R-:W-:-:S09]  /*0840*/  P2R R5, PR, RZ, 0x2 ;  /* 0x00000002ff057803 */ /* 0x000fd20000000000 */
[----:B------:R-:W1:Y:S01]  /*0850*/  @P1 LDC R17, c[0x0][0x10] ;  /* 0x00000400ff111b82 */ /* 0x000e620000000800 */
[----:B------:R-:W-:Y:S02]  /*0860*/  @P1 IMAD.MOV.U32 R5, RZ, RZ, RZ ;  /* 0x000000ffff051224 */ /* 0x000fe400078e00ff */
[----:B------:R-:W-:-:S05]  /*0870*/  @P1 IMAD.MOV.U32 R15, RZ, RZ, RZ ;  /* 0x000000ffff0f1224 */ /* 0x000fca00078e00ff */
[----:B------:R-:W2:Y:S01]  /*0880*/  @!P1 LDC R13, c[0x0][0xc] ;  /* 0x00000300ff0d9b82 */ /* 0x000ea20000000800 */
[----:B0-----:R-:W-:Y:S01]  /*0890*/  ULDC UR4, c[0x0][0xc] ;  /* 0x0000030000047ab9 */ /* 0x001fe20000000800 */
[----:B------:R-:W-:Y:S01]  /*08a0*/  ULDC UR5, c[0x0][0x10] ;  /* 0x0000040000057ab9 */ /* 0x000fe20000000800 */
[----:B------:R-:W-:Y:S01]  /*08b0*/  ULDC UR6, c[0x0][0x14] ;  /* 0x0000050000067ab9 */ /* 0x000fe20000000800 */
[----:B------:R-:W-:-:S04]  /*08c0*/  UIMAD.WIDE.U32 UR4, UR4, UR5, URZ ;  /* 0x00000005040472a5 */ /* 0x000fc8000f8e003f */
[----:B------:R-:W-:Y:S02]  /*08d0*/  UIMAD.WIDE.U32 UR36, UR4, UR6, URZ ;  /* 0x00000006042472a5 */ /* 0x000fe4000f8e003f */
[----:B------:R-:W-:-:S04]  /*08e0*/  UIMAD UR42, UR5, UR6, URZ ;  /* 0x00000006052a72a4 */ /* 0x000fc8000f8e023f */
[----:B------:R-:W-:Y:S01]  /*08f0*/  UIADD3 UR42, UR37, UR42, URZ ;  /* 0x0000002a252a7290 */ /* 0x000fe2000fffe03f */
[----:B-1----:R-:W-:-:S04]  /*0900*/  @P1 IMAD.WIDE.U32 R16, R17, UR8, R4 ;  /* 0x0000000811101c25 */ /* 0x002fc8000f8e0004 */
[----:B------:R-:W-:Y:S02]  /*0910*/  @P1 IMAD.IADD R17, R17, 0x1, R15 ;  /* 0x0000000111111824 */ /* 0x000fe400078e020f */
[----:B--2---:R-:W-:-:S04]  /*0920*/  @!P1 IMAD.WIDE.U32 R10, R4, R13, R10 ;  /* 0x0000000d040a9225 */ /* 0x004fc800078e000a */
[----:B------:R-:W-:Y:S02]  /*0930*/  @!P1 IMAD.MOV.U32 R16, RZ, RZ, R10 ;  /* 0x000000ffff109224 */ /* 0x000fe400078e000a */
[----:B------:R-:W-:Y:S01]  /*0940*/  @!P1 IMAD.MOV.U32 R17, RZ, RZ, R11 ;  /* 0x000000ffff119224 */ /* 0x000fe200078e000b */
[----:B------:R-:W-:Y:S06]  /*0950*/  @!P3 BRA `(.L_x_5) ;  /* 0x00000000000cb947 */ /* 0x000fec0003800000 */
[----:B------:R-:W-:Y:S01]  /*0960*/  UCGABAR_WAIT ;  /* 0x0000000000007dc7 */ /* 0x000fe20008000000 */
[----:B------:R-:W-:Y:S01]  /*0970*/  CCTL.IVALL ;  /* 0x00000000ff00798f */ /* 0x000fe20002000000 */
[----:B------:R-:W-:Y:S05]  /*0980*/  BRA `(.L_x_6) ;  /* 0x0000000000047947 */ /* 0x000fea0003800000 */
.L_x_5:
[----:B------:R-:W-:Y:S06]  /*0990*/  BAR.SYNC.DEFER_BLOCKING 0x0 ;  /* 0x0000000000007b1d */ /* 0x000fec0000010000 */
.L_x_6:
[----:B------:R-:W-:Y:S05]  /*09a0*/  @!P2 BRA `(.L_x_7) ;  /* 0x000000500030a947 */ /* 0x000fea0003800000 */
[----:B------:R-:W-:-:S13]  /*09b0*/  ISETP.GT.U32.AND P0, PT, R8, 0x1, PT ;  /* 0x000000010800780c */ /* 0x000fda0003f04070 */
[----:B------:R-:W-:Y:S05]  /*09c0*/  @P0 EXIT ;  /* 0x000000000000094d */ /* 0x000fea0003800000 */
[----:B------:R-:W-:Y:S01]  /*09d0*/  ULDC.64 UR4, c[0x0][0x650] ;  /* 0x0001940000047ab9 */ /* 0x000fe20000000a00 */
[----:B------:R-:W-:Y:S01]  /*09e0*/  PRMT R3, RZ, 0x7610, R3 ;  /* 0x00007610ff037816 */ /* 0x000fe20000000003 */
[----:B------:R-:W-:Y:S01]  /*09f0*/  IMAD.MOV.U32 R99, RZ, RZ, -0x1 ;  /* 0xffffffffff637424 */ /* 0x000fe200078e00ff */
[----:B------:R-:W-:Y:S01]  /*0a00*/  ISETP.GE.U32.AND P0, PT, R16, UR4, PT ;  /* 0x0000000410007c0c */ /* 0x000fe2000bf06070 */
[----:B------:R-:W-:Y:S02]  /*0a10*/  IMAD.MOV.U32 R100, RZ, RZ, -0x1 ;  /* 0xffffffffff647424 */ /* 0x000fe400078e00ff */
[----:B------:R-:W-:Y:S01]  /*0a20*/  IMAD.MOV.U32 R88, RZ, RZ, -0x1 ;  /* 0xffffffffff587424 */ /* 0x000fe200078e00ff */
[----:B------:R-:W-:-:S13]  /*0a30*/  ISETP.GE.U32.AND.EX P0, PT, R17, UR5, PT, P0 ;  /* 0x0000000511007c0c */ /* 0x000fda000bf06100 */
[----:B------:R-:W-:Y:S05]  /*0a40*/  @P0 BRA `(.L_x_8) ;  /* 0x0000000400280947 */ /* 0x000fea0003800000 */
[----:B------:R-:W0:Y:S01]  /*0a50*/  LDC.64 R24, c[0x0][0x628] ;  /* 0x00018a00ff187b82 */ /* 0x000e220000000a00 */
[----:B------:R-:W-:Y:S02]  /*0a60*/  IMAD.MOV.U32 R10, RZ, RZ, R16 ;  /* 0x000000ffff0a7224 */ /* 0x000fe400078e0010 */
[----:B------:R-:W-:-:S05]  /*0a70*/  IMAD.MOV.U32 R11, RZ, RZ, R17 ;  /* 0x000000ffff0b7224 */ /* 0x000fca00078e0011 */
[----:B------:R-:W1:Y:S08]  /*0a80*/  LDC R8, c[0x0][0x630] ;  /* 0x00018c00ff087b82 */ /* 0x000e700000000800 */
[----:B------:R-:W2:Y:S01]  /*0a90*/  LDC.64 R26, c[0x0][0x620] ;  /* 0x00018800ff1a7b82 */ /* 0x000ea20000000a00 */
[----:B0-----:R-:W-:-:S04]  /*0aa0*/  ISETP.NE.U32.AND P0, PT, R24, RZ, PT ;  /* 0x000000ff1800720c */ /* 0x001fc80003f05070 */
[----:B------:R-:W-:-:S13]  /*0ab0*/  ISETP.NE.AND.EX P0, PT, R25, RZ, PT, P0 ;  /* 0x000000ff1900720c */ /* 0x000fda0003f05300 */
[----:B-12---:R-:W-:Y:S05]  /*0ac0*/  @!P0 BRA `(.L_x_9) ;  /* 0x0000000000288947 */ /* 0x006fea0003800000 */
[----:B------:R-:W0:Y:S02]  /*0ad0*/  LDC R3, c[0x0][0x634] ;  /* 0x00018d00ff037b82 */ /* 0x000e240000000800 */
[----:B0-----:R-:W-:-:S05]  /*0ae0*/  IADD3 R3, P0, R16, R3, RZ ;  /* 0x0000000310037210 */ /* 0x001fca0007f1e0ff */
[----:B------:R-:W-:-:S04]  /*0af0*/  IMAD.X R21, RZ, RZ, R17, P0 ;  /* 0x000000ffff157224 */ /* 0x000fc800000e0611 */
[----:B------:R-:W-:-:S04]  /*0b00*/  IMAD.WIDE.U32 R10, R21, R24, RZ ;  /* 0x00000018150a7225 */ /* 0x000fc800078e00ff */
[----:B------:R-:W-:-:S04]  /*0b10*/  IMAD.WIDE.U32 R12, P0, R3, R25, R10 ;  /* 0x00000019030c7225 */ /* 0x000fc8000780000a */
[----:B------:R-:W-:-:S04]  /*0b20*/  IMAD.WIDE.U32 R10, R3, R24, RZ ;  /* 0x00000018030a7225 */ /* 0x000fc800078e00ff */
[----:B------:R-:W-:Y:S01]  /*0b30*/  IMAD.X R15, RZ, RZ, RZ, P0 ;  /* 0x000000ffff0f7224 */ /* 0x000fe200000e06ff */
[----:B------:R-:W-:Y:S01]  /*0b40*/  IADD3 RZ, P0, R11, R12, RZ ;  /* 0x0000000c0bff7210 */ /* 0x000fe20007f1e0ff */
[----:B------:R-:W-:-:S04]  /*0b50*/  IMAD.MOV.U32 R14, RZ, RZ, R13 ;  /* 0x000000ffff0e7224 */ /* 0x000fc800078e000d */
[----:B------:R-:W-:-:S08]  /*0b60*/  IMAD.WIDE.U32.X R10, R21, R25, R14, P0 ;  /* 0x00000019150a7225 */ /* 0x000fd000000e040e */
.L_x_9:
[----:B------:R-:W0:Y:S01]  /*0b70*/  LDC.64 R30, c[0x0][0x640] ;  /* 0x00019000ff1e7b82 */ /* 0x000e220000000a00 */
[--C-:B------:R-:W-:Y:S01]  /*0b80*/  SHF.R.U64 R88, R10, R8, R11.reuse ;  /* 0x000000080a587219 */ /* 0x100fe2000000120b */
[----:B------:R-:W-:Y:S01]  /*0b90*/  IMAD R22, R9, R22, R4 ;  /* 0x0000001609167224 */ /* 0x000fe200078e0204 */
[----:B------:R-:W-:Y:S01]  /*0ba0*/  SHF.R.U32.HI R3, RZ, R8, R11 ;  /* 0x00000008ff037219 */ /* 0x000fe2000001160b */
[----:B------:R-:W-:Y:S01]  /*0bb0*/  IMAD.MOV.U32 R23, RZ, RZ, 0x1 ;  /* 0x00000001ff177424 */ /* 0x000fe200078e00ff */
[----:B------:R-:W-:-:S03]  /*0bc0*/  IADD3 R5, P0, RZ, -R88, RZ ;  /* 0x80000058ff057210 */ /* 0x000fc60007f1e0ff */
[----:B------:R-:W1:Y:S02]  /*0bd0*/  LDC R12, c[0x0][0x618] ;  /* 0x00018600ff0c7b82 */ /* 0x000e640000000800 */
[----:B------:R-:W-:Y:S02]  /*0be0*/  IMAD.X R3, RZ, RZ, ~R3, P0 ;  /* 0x000000ffff037224 */ /* 0x000fe400000e0e03 */
[----:B------:R-:W-:-:S04]  /*0bf0*/  IMAD.WIDE.U32 R10, R5, R26, R16 ;  /* 0x0000001a050a7225 */ /* 0x000fc800078e0010 */
[----:B------:R-:W2:Y:S01]  /*0c00*/  LDC R20, c[0x0][0x608] ;  /* 0x00018200ff147b82 */ /* 0x000ea20000000800 */
[----:B------:R-:W-:Y:S02]  /*0c10*/  IMAD R8, R3, R26, RZ ;  /* 0x0000001a03087224 */ /* 0x000fe400078e02ff */
[----:B------:R-:W-:Y:S02]  /*0c20*/  IMAD.MOV.U32 R3, RZ, RZ, -0x1 ;  /* 0xffffffffff037424 */ /* 0x000fe400078e00ff */
[----:B------:R-:W-:-:S03]  /*0c30*/  IMAD R5, R5, R27, R8 ;  /* 0x0000001b05057224 */ /* 0x000fc600078e0208 */
[----:B------:R-:W3:Y:S01]  /*0c40*/  LDC R28, c[0x0][0x658] ;  /* 0x00019600ff1c7b82 */ /* 0x000ee20000000800 */
[----:B------:R-:W-:Y:S01]  /*0c50*/  IMAD.IADD R5, R11, 0x1, R5 ;  /* 0x000000010b057824 */ /* 0x000fe200078e0205 */
[----:B0-----:R-:W-:-:S04]  /*0c60*/  ISETP.NE.U32.AND P0, PT, R30, RZ, PT ;  /* 0x000000ff1e00720c */ /* 0x001fc80003f05070 */
[----:B------:R-:W-:Y:S02]  /*0c70*/  ISETP.NE.AND.EX P0, PT, R31, RZ, PT, P0 ;  /* 0x000000ff1f00720c */ /* 0x000fe40003f05300 */
[----:B------:R-:W0:Y:S01]  /*0c80*/  LDC R24, c[0x0][0x600] ;  /* 0x00018000ff187b82 */ /* 0x000e220000000800 */
[-CC-:B-1----:R-:W-:Y:S02]  /*0c90*/  SHF.R.U64 R14, R10, R12.reuse, R5.reuse ;  /* 0x0000000c0a0e7219 */ /* 0x182fe40000001205 */
[----:B------:R-:W-:-:S05]  /*0ca0*/  SHF.R.U32.HI R5, RZ, R12, R5 ;  /* 0x0000000cff057219 */ /* 0x000fca0000011605 */
[----:B------:R-:W1:Y:S01]  /*0cb0*/  LDC R15, c[0x0][0x648] ;  /* 0x00019200ff0f7b82 */ /* 0x000e620000000800 */
[-CC-:B--2---:R-:W-:Y:S02]  /*0cc0*/  SHF.R.U64 R27, R14, R20.reuse, R5.reuse ;  /* 0x000000140e1b7219 */ /* 0x184fe40000001205 */
[----:B------:R-:W-:-:S05]  /*0cd0*/  SHF.R.U32.HI R5, RZ, R20, R5 ;  /* 0x00000014ff057219 */ /* 0x000fca0000011605 */
[----:B------:R-:W2:Y:S01]  /*0ce0*/  LDC R21, c[0x0][0x638] ;  /* 0x00018e00ff157b82 */ /* 0x000ea20000000800 */
[-CC-:B---3--:R-:W-:Y:S02]  /*0cf0*/  SHF.R.U64 R20, R27, R28.reuse, R5.reuse ;  /* 0x0000001c1b147219 */ /* 0x188fe40000001205 */
[-C--:B------:R-:W-:Y:S02]  /*0d00*/  SHF.L.U32 R3, R3, R28.reuse, RZ ;  /* 0x0000001c03037219 */ /* 0x080fe400000006ff */
[----:B------:R-:W-:Y:S01]  /*0d10*/  SHF.R.U32.HI R5, RZ, R28, R5 ;  /* 0x0000001cff057219 */ /* 0x000fe20000011605 */
[----:B------:R-:W-:Y:S01]  /*0d20*/  IMAD.MOV.U32 R4, RZ, RZ, R20 ;  /* 0x000000ffff047224 */ /* 0x000fe200078e0014 */
[----:B------:R-:W-:Y:S01]  /*0d30*/  LOP3.LUT R12, RZ, R3, RZ, 0x33, !PT ;  /* 0x00000003ff0c7212 */ /* 0x000fe200078e33ff */
[----:B------:R-:W3:Y:S01]  /*0d40*/  LDC R25, c[0x0][0x610] ;  /* 0x00018400ff197b82 */ /* 0x000ee20000000800 */
[----:B------:R-:W-:Y:S05]  /*0d50*/  @!P0 BRA `(.L_x_10) ;  /* 0x0000000000288947 */ /* 0x000fea0003800000 */
[----:B------:R-:W4:Y:S02]  /*0d60*/  LDC R3, c[0x0][0x64c] ;  /* 0x00019300ff037b82 */ /* 0x000f240000000800 */
[----:B----4-:R-:W-:-:S05]  /*0d70*/  IADD3 R3, P0, R20, R3, RZ ;  /* 0x0000000314037210 */ /* 0x010fca0007f1e0ff */
        /* <DEDUP_REMOVED lines=8> */
.L_x_10:
[----:B-1----:R-:W-:Y:S01]  /*0e00*/  SHF.R.U64 R4, R4, R15, R5 ;  /* 0x0000000f04047219 */ /* 0x002fe20000001205 */
[----:B0-----:R-:W-:Y:S01]  /*0e10*/  VIADD R5, R24, 0xffffffff ;  /* 0xffffffff18057836 */ /* 0x001fe20000000000 */
[----:B------:R-:W-:Y:S02]  /*0e20*/  SHF.L.U32 R3, R23, R28, RZ ;  /* 0x0000001c17037219 */ /* 0x000fe400000006ff */
[----:B------:R-:W-:Y:S01]  /*0e30*/  LOP3.LUT R12, R27, R12, RZ, 0xc0, !PT ;  /* 0x0000000c1b0c7212 */ /* 0x000fe200078ec0ff */
[----:B------:R-:W-:Y:S01]  /*0e40*/  IMAD.MOV R8, RZ, RZ, -R4 ;  /* 0x000000ffff087224 */ /* 0x000fe200078e0a04 */
[----:B------:R-:W-:-:S03]  /*0e50*/  SEL R7, R7, R22, !P1 ;  /* 0x0000001607077207 */ /* 0x000fc60004800000 */
[----:B------:R-:W-:Y:S01]  /*0e60*/  IMAD R12, R3, R4, R12 ;  /* 0x00000004030c7224 */ /* 0x000fe200078e020c */
[----:B------:R-:W-:Y:S01]  /*0e70*/  LOP3.LUT R4, R14, R5, RZ, 0xc0, !PT ;  /* 0x000000050e047212 */ /* 0x000fe200078ec0ff */
[----:B--2---:R-:W-:Y:S02]  /*0e80*/  IMAD R3, R8, R21, R20 ;  /* 0x0000001508037224 */ /* 0x004fe400078e0214 */
[----:B---3--:R-:W-:Y:S02]  /*0e90*/  IMAD R7, R12, R25, R7 ;  /* 0x000000190c077224 */ /* 0x008fe400078e0207 */
[----:B------:R-:W-:Y:S02]  /*0ea0*/  IMAD.MOV.U32 R5, RZ, RZ, 0x1 ;  /* 0x00000001ff057424 */ /* 0x000fe400078e00ff */
[----:B------:R-:W-:-:S03]  /*0eb0*/  IMAD R4, R3, R24, R4 ;  /* 0x0000001803047224 */ /* 0x000fc600078e0204 */
[----:B------:R-:W-:Y:S02]  /*0ec0*/  PRMT R3, R5, 0x7610, R3 ;  /* 0x0000761005037816 */ /* 0x000fe40000000003 */
[----:B------:R-:W-:Y:S02]  /*0ed0*/  SEL R100, R4, R7, !P1 ;  /* 0x0000000704647207 */ /* 0x000fe40004800000 */
[----:B------:R-:W-:-:S07]  /*0ee0*/  SEL R99, R7, R4, !P1 ;  /* 0x0000000407637207 */ /* 0x000fce0004800000 */
.L_x_8:
[----:B------:R-:W-:-:S08]  /*0ef0*/  NOP ;  /* 0x0000000000007918 */ /* 0x000fd00000000000 */
[----:B------:R-:W0:Y:S02]  /*0f00*/  USETMAXREG.TRY_ALLOC.CTAPOOL UP0, 0xe8 ;  /* 0x000000e8000079c8 */ /* 0x000e240008000600 */
[----:B0-----:R-:W-:-:S13]  /*0f10*/  PLOP3.LUT P0, PT, PT, PT, UP0, 0x80, 0x0 ;  /* 0x000000000000781c */ /* 0x001fda0003f0f008 */
[----:B------:R-:W-:Y:S05]  /*0f20*/  @!P0 BRA `(.L_x_8) ;  /* 0xfffffffc00f08947 */ /* 0x000fea000383ffff */
[----:B------:R-:W-:Y:S01]  /*0f30*/  ULDC.64 UR4, c[0x0][0x598] ;  /* 0x0001660000047ab9 */ /* 0x000fe20000000a00 */
[----:B------:R-:W-:Y:S01]  /*0f40*/  ULDC.64 UR38, c[0x0][0x208] ;  /* 0x0000820000267ab9 */ /* 0x000fe20000000a00 */
[----:B------:R-:W-:-:S04]  /*0f50*/  ISETP.NE.U32.AND P0, PT, RZ, UR4, PT ;  /* 0x00000004ff007c0c */ /* 0x000fc8000bf05070 */
[----:B------:R-:W-:-:S13]  /*0f60*/  ISETP.NE.AND.EX P0, PT, RZ, UR5, PT, P0 ;  /* 0x00000005ff007c0c */ /* 0x000fda000bf05300 */
[----:B------:R-:W-:Y:S05]  /*0f70*/  @!P0 BRA `(.L_x_11) ;  /* 0x00000000001c8947 */ /* 0x000fea0003800000 */
[----:B------:R-:W0:Y:S02]  /*0f80*/  LDC.64 R4, c[0x0][0x598] ;  /* 0x00016600ff047b82 */ /* 0x000e240000000a00 */
[----:B0-----:R-:W2:Y:S02]  /*0f90*/  LDG.E.64 R4, desc[UR38][R4.64] ;  /* 0x0000002604047981 */ /* 0x001ea4000c1e1b00 */
[----:B--2---:R-:W-:-:S04]  /*0fa0*/  ISETP.NE.U32.AND P0, PT, R4, RZ, PT ;  /* 0x000000ff0400720c */ /* 0x004fc80003f05070 */
[----:B------:R-:W-:-:S13]  /*0fb0*/  ISETP.NE.AND.EX P0, PT, R5, RZ, PT, P0 ;  /* 0x000000ff0500720c */ /* 0x000fda0003f05300 */
[----:B------:R-:W-:Y:S05]  /*0fc0*/  @!P0 BRA `(.L_x_11) ;  /* 0x0000000000088947 */ /* 0x000fea0003800000 */
[----:B------:R0:W5:Y:S01]  /*0fd0*/  LD.E R89, desc[UR38][R4.64] ;  /* 0x0000002604597980 */ /* 0x000162000c101900 */
[----:B------:R-:W-:Y:S05]  /*0fe0*/  BRA `(.L_x_12) ;  /* 0x0000000000247947 */ /* 0x000fea0003800000 */
.L_x_11:
[----:B------:R-:W-:Y:S02]  /*0ff0*/  ULDC.64 UR4, c[0x0][0x588] ;  /* 0x0001620000047ab9 */ /* 0x000fe40000000a00 */
[----:B------:R-:W-:-:S04]  /*1000*/  ISETP.NE.U32.AND P0, PT, RZ, UR4, PT ;  /* 0x00000004ff007c0c */ /* 0x000fc8000bf05070 */
[----:B------:R-:W-:-:S13]  /*1010*/  ISETP.NE.AND.EX P0, PT, RZ, UR5, PT, P0 ;  /* 0x00000005ff007c0c */ /* 0x000fda000bf05300 */
[----:B------:R-:W-:Y:S05]  /*1020*/  @!P0 BRA `(.L_x_13) ;  /* 0x00000000000c8947 */ /* 0x000fea0003800000 */
[----:B------:R-:W0:Y:S02]  /*1030*/  LDC.64 R4, c[0x0][0x588] ;  /* 0x00016200ff047b82 */ /* 0x000e240000000a00 */
[----:B0-----:R1:W5:Y:S01]  /*1040*/  LDG.E R89, desc[UR38][R4.64] ;  /* 0x0000002604597981 */ /* 0x001362000c1e1900 */
[----:B------:R-:W-:Y:S05]  /*1050*/  BRA `(.L_x_12) ;  /* 0x0000000000087947 */ /* 0x000fea0003800000 */
.L_x_13:
[----:B------:R-:W-:Y:S02]  /*1060*/  ULDC UR4, c[0x0][0x580] ;  /* 0x0001600000047ab9 */ /* 0x000fe40000000800 */
[----:B------:R-:W-:-:S07]  /*1070*/  IMAD.U32 R89, RZ, RZ, UR4 ;  /* 0x00000004ff597e24 */ /* 0x000fce000f8e00ff */
.L_x_12:
[----:B------:R-:W-:Y:S02]  /*1080*/  ULDC.64 UR4, c[0x0][0x5a0] ;  /* 0x0001680000047ab9 */ /* 0x000fe40000000a00 */
[----:B------:R-:W-:-:S04]  /*1090*/  ISETP.NE.U32.AND P0, PT, RZ, UR4, PT ;  /* 0x00000004ff007c0c */ /* 0x000fc8000bf05070 */
[----:B------:R-:W-:-:S13]  /*10a0*/  ISETP.NE.AND.EX P0, PT, RZ, UR5, PT, P0 ;  /* 0x00000005ff007c0c */ /* 0x000fda000bf05300 */
[----:B------:R-:W-:Y:S05]  /*10b0*/  @!P0 BRA `(.L_x_14) ;  /* 0x00000000001c8947 */ /* 0x000fea0003800000 */
[----:B01----:R-:W0:Y:S02]  /*10c0*/  LDC.64 R4, c[0x0][0x5a0] ;  /* 0x00016800ff047b82 */ /* 0x003e240000000a00 */
[----:B0-----:R-:W2:Y:S02]  /*10d0*/  LDG.E.64 R4, desc[UR38][R4.64] ;  /* 0x0000002604047981 */ /* 0x001ea4000c1e1b00 */
[----:B--2---:R-:W-:-:S04]  /*10e0*/  ISETP.NE.U32.AND P0, PT, R4, RZ, PT ;  /* 0x000000ff0400720c */ /* 0x004fc80003f05070 */
[----:B------:R-:W-:-:S13]  /*10f0*/  ISETP.NE.AND.EX P0, PT, R5, RZ, PT, P0 ;  /* 0x000000ff0500720c */ /* 0x000fda0003f05300 */
[----:B------:R-:W-:Y:S05]  /*1100*/  @!P0 BRA `(.L_x_14) ;  /* 0x0000000000088947 */ /* 0x000fea0003800000 */
[----:B------:R0:W5:Y:S01]  /*1110*/  LD.E R90, desc[UR38][R4.64] ;  /* 0x00000026045a7980 */ /* 0x000162000c101900 */
[----:B------:R-:W-:Y:S05]  /*1120*/  BRA `(.L_x_15) ;  /* 0x0000000000247947 */ /* 0x000fea0003800000 */
.L_x_14:
[----:B------:R-:W-:Y:S02]  /*1130*/  ULDC.64 UR4, c[0x0][0x590] ;  /* 0x0001640000047ab9 */ /* 0x000fe40000000a00 */
[----:B------:R-:W-:-:S04]  /*1140*/  ISETP.NE.U32.AND P0, PT, RZ, UR4, PT ;  /* 0x00000004ff007c0c */ /* 0x000fc8000bf05070 */
[----:B------:R-:W-:-:S13]  /*1150*/  ISETP.NE.AND.EX P0, PT, RZ, UR5, PT, P0 ;  /* 0x00000005ff007c0c */ /* 0x000fda000bf05300 */
[----:B------:R-:W-:Y:S05]  /*1160*/  @!P0 BRA `(.L_x_16) ;  /* 0x00000000000c8947 */ /* 0x000fea0003800000 */
[----:B------:R-:W2:Y:S02]  /*1170*/  LDC.64 R90, c[0x0][0x590] ;  /* 0x00016400ff5a7b82 */ /* 0x000ea40000000a00 */
[----:B--2---:R2:W5:Y:S01]  /*1180*/  LDG.E R90, desc[UR38][R90.64] ;  /* 0x000000265a5a7981 */ /* 0x004562000c1e1900 */
[----:B------:R-:W-:Y:S05]  /*1190*/  BRA `(.L_x_15) ;  /* 0x0000000000087947 */ /* 0x000fea0003800000 */
.L_x_16:
[----:B------:R-:W-:Y:S02]  /*11a0*/  ULDC UR4, c[0x0][0x584] ;  /* 0x0001610000047ab9 */ /* 0x000fe40000000800 */
[----:B------:R-:W-:-:S07]  /*11b0*/  IMAD.U32 R90, RZ, RZ, UR4 ;  /* 0x00000004ff5a7e24 */ /* 0x000fce000f8e00ff */
.L_x_15:
[----:B------:R-:W-:-:S13]  /*11c0*/  LOP3.LUT P0, RZ, R3, 0xff, RZ, 0xc0, !PT ;  /* 0x000000ff03ff7812 */ /* 0x000fda000780c0ff */
[----:B------:R-:W-:Y:S05]  /*11d0*/  @!P0 EXIT ;  /* 0x000000000000894d */ /* 0x000fea0003800000 */
[----:B------:R-:W3:Y:S01]  /*11e0*/  LDC R92, c[0x0][0x658] ;  /* 0x00019600ff5c7b82 */ /* 0x000ee20000000800 */
[----:B------:R-:W-:Y:S01]  /*11f0*/  LOP3.LUT R6, R6, 0x1, RZ, 0xc0, !PT ;  /* 0x0000000106067812 */ /* 0x000fe200078ec0ff */
[----:B------:R-:W-:Y:S01]  /*1200*/  ULDC.64 UR6, c[0x0][0x288] ;  /* 0x0000a20000067ab9 */ /* 0x000fe20000000a00 */
[----:B------:R-:W-:Y:S01]  /*1210*/  SHF.R.U32.HI R3, RZ, 0x1, R0 ;  /* 0x00000001ff037819 */ /* 0x000fe20000011600 */
[----:B------:R-:W-:Y:S01]  /*1220*/  UIADD3 UR4, UR7, 0x7f, URZ ;  /* 0x0000007f07047890 */ /* 0x000fe2000fffe03f */
[----:B------:R-:W-:Y:S01]  /*1230*/  SHF.R.U32.HI R0, RZ, 0x2, R93 ;  /* 0x00000002ff007819 */ /* 0x000fe2000001165d */
[----:B01----:R-:W-:Y:S01]  /*1240*/  IMAD.SHL.U32 R5, R6, 0x40, RZ ;  /* 0x0000004006057824 */ /* 0x003fe200078e00ff */
[----:B------:R-:W-:Y:S01]  /*1250*/  LOP3.LUT R3, R3, 0x30, RZ, 0xc0, !PT ;  /* 0x0000003003037812 */ /* 0x000fe200078ec0ff */
[----:B------:R-:W0:Y:S01]  /*1260*/  LDC R95, c[0x0][0x600] ;  /* 0x00018000ff5f7b82 */ /* 0x000e220000000800 */
[----:B------:R-:W-:Y:S01]  /*1270*/  LOP3.LUT R0, R0, 0x7, RZ, 0xc0, !PT ;  /* 0x0000000700007812 */ /* 0x000fe200078ec0ff */
[----:B------:R-:W-:Y:S01]  /*1280*/  USHF.R.S32.HI UR5, URZ, 0x1f, UR4 ;  /* 0x0000001f3f057899 */ /* 0x000fe20008011404 */
[----:B--2---:R-:W-:Y:S01]  /*1290*/  LOP3.LUT R91, R93, 0x3, RZ, 0xc0, !PT ;  /* 0x000000035d5b7812 */ /* 0x004fe200078ec0ff */
[----:B------:R-:W-:Y:S01]  /*12a0*/  IMAD.MOV.U32 R7, RZ, RZ, 0x1 ;  /* 0x00000001ff077424 */ /* 0x000fe200078e00ff */
[--C-:B------:R-:W-:Y:S01]  /*12b0*/  LOP3.LUT R22, R5, 0x40, R0.reuse, 0xe2, !PT ;  /* 0x0000004005167812 */ /* 0x100fe200078ee200 */
[----:B------:R-:W-:Y:S01]  /*12c0*/  ULEA.HI UR5, UR5, UR4, URZ, 0x7 ;  /* 0x0000000405057291 */ /* 0x000fe2000f8f383f */
[-C--:B------:R-:W-:Y:S01]  /*12d0*/  IADD3 R5, RZ, -R3.reuse, -R0 ;  /* 0x80000003ff057210 */ /* 0x080fe20007ffe800 */
[----:B------:R-:W-:Y:S01]  /*12e0*/  IMAD.U32 R4, RZ, RZ, UR6 ;  /* 0x00000006ff047e24 */ /* 0x000fe2000f8e00ff */
[----:B------:R-:W-:Y:S01]  /*12f0*/  LOP3.LUT R22, R22, R3, RZ, 0xfc, !PT ;  /* 0x0000000316167212 */ /* 0x000fe200078efcff */
[----:B------:R-:W-:Y:S01]  /*1300*/  USHF.R.S32.HI UR43, URZ, 0x7, UR5 ;  /* 0x000000073f2b7899 */ /* 0x000fe20008011405 */
[----:B------:R-:W-:Y:S01]  /*1310*/  IMAD.MOV.U32 R3, RZ, RZ, -0x1 ;  /* 0xffffffffff037424 */ /* 0x000fe200078e00ff */
[----:B------:R-:W-:Y:S01]  /*1320*/  LOP3.LUT R94, R93, 0x80, RZ, 0xc0, !PT ;  /* 0x000000805d5e7812 */ /* 0x000fe200078ec0ff */
[----:B------:R-:W-:Y:S01]  /*1330*/  IMAD R5, R6, -0x40, R5 ;  /* 0xffffffc006057824 */ /* 0x000fe200078e0205 */
[----:B------:R-:W-:Y:S01]  /*1340*/  UISETP.LT.AND UP0, UPT, UR43, 0x1, UPT ;  /* 0x000000012b00788c */ /* 0x000fe2000bf01270 */
[----:B------:R-:W-:Y:S01]  /*1350*/  IMAD R91, R91, -0x2, R4 ;  /* 0xfffffffe5b5b7824 */ /* 0x000fe200078e0204 */
[-C--:B---3--:R-:W-:Y:S01]  /*1360*/  SHF.L.U32 R3, R3, R92.reuse, RZ ;  /* 0x0000005c03037219 */ /* 0x088fe200000006ff */
[----:B------:R-:W-:Y:S01]  /*1370*/  ULDC UR4, c[0x0][0x284] ;  /* 0x0000a10000047ab9 */ /* 0x000fe20000000800 */
[----:B------:R-:W-:Y:S01]  /*1380*/  USEL UR44, UR43, 0x1, UP0 ;  /* 0x000000012b2c7887 */ /* 0x000fe20008000000 */
[----:B------:R-:W-:Y:S01]  /*1390*/  SHF.L.U32 R92, R7, R92, RZ ;  /* 0x0000005c075c7219 */ /* 0x000fe200000006ff */
[----:B------:R-:W-:Y:S01]  /*13a0*/  IMAD.SHL.U32 R93, R93, 0x2, RZ ;  /* 0x000000025d5d7824 */ /* 0x000fe200078e00ff */
[----:B------:R-:W-:Y:S01]  /*13b0*/  SHF.R.U32.HI R94, RZ, 0x7, R94 ;  /* 0x00000007ff5e7819 */ /* 0x000fe2000001165e */
[----:B------:R-:W-:Y:S01]  /*13c0*/  VIADD R97, R5, UR4 ;  /* 0x0000000405617c36 */ /* 0x000fe20008000000 */
[----:B------:R-:W-:Y:S01]  /*13d0*/  LOP3.LUT R96, RZ, R3, RZ, 0x33, !PT ;  /* 0x00000003ff607212 */ /* 0x000fe200078e33ff */
[----:B0-----:R-:W-:Y:S01]  /*13e0*/  VIADD R95, R95, 0xffffffff ;  /* 0xffffffff5f5f7836 */ /* 0x001fe20000000000 */
[----:B------:R-:W-:Y:S01]  /*13f0*/  UIADD3 UR44, UR43, -UR44, URZ ;  /* 0x8000002c2b2c7290 */ /* 0x000fe2000fffe03f */
[----:B------:R-:W-:Y:S01]  /*1400*/  IMAD.MOV.U32 R23, RZ, RZ, RZ ;  /* 0x000000ffff177224 */ /* 0x000fe200078e00ff */
[----:B------:R-:W-:Y:S01]  /*1410*/  UMOV UR40, URZ ;  /* 0x0000003f00287c82 */ /* 0x000fe20008000000 */
[----:B------:R-:W-:-:S09]  /*1420*/  UMOV UR41, URZ ;  /* 0x0000003f00297c82 */ /* 0x000fd20008000000 */
.L_x_168:
[----:B0-----:R-:W0:Y:S01]  /*1430*/  SHFL.IDX PT, R0, R94, RZ, 0x1f ;  /* 0x00001fff5e007589 */ /* 0x001e2200000e0000 */
[----:B-1----:R-:W1:Y:S01]  /*1440*/  S2UR UR7, SR_CgaCtaId ;  /* 0x00000000000779c3 */ /* 0x002e620000008800 */
[----:B------:R-:W-:Y:S01]  /*1450*/  UMOV UR6, 0x400 ;  /* 0x0000040000067882 */ /* 0x000fe20000000000 */
[----:B0-----:R-:W-:Y:S01]  /*1460*/  R2UR UR4, R0 ;  /* 0x00000000000472ca */ /* 0x001fe200000e0000 */
[----:B-1----:R-:W-:-:S12]  /*1470*/  ULEA UR6, UR7, UR6, 0x18 ;  /* 0x0000000607067291 */ /* 0x002fd8000f8ec03f */
[----:B------:R-:W-:-:S04]  /*1480*/  ULEA.HI UR5, UR4, UR4, URZ, 0x1 ;  /* 0x0000000404057291 */ /* 0x000fc8000f8f083f */
[----:B------:R-:W-:-:S04]  /*1490*/  ULOP3.LUT UR5, UR5, 0x7fffe, URZ, 0xc0, !UPT ;  /* 0x0007fffe05057892 */ /* 0x000fc8000f8ec03f */
[----:B------:R-:W-:-:S03]  /*14a0*/  UIADD3 UR5, UR4, -UR5, URZ ;  /* 0x8000000504057290 */ /* 0x000fc6000fffe03f */
[----:B------:R-:W-:Y:S01]  /*14b0*/  ULDC UR4, c[0x0][0x28c] ;  /* 0x0000a30000047ab9 */ /* 0x000fe20000000800 */
[----:B------:R-:W-:Y:S01]  /*14c0*/  ULEA UR5, UR5, UR6, 0xd ;  /* 0x0000000605057291 */ /* 0x000fe2000f8e683f */
[----:B------:R-:W-:-:S03]  /*14d0*/  ISETP.LT.AND P0, PT, RZ, UR4, PT ;  /* 0x00000004ff007c0c */ /* 0x000fc6000bf01270 */
[----:B------:R-:W-:-:S04]  /*14e0*/  UIADD3 UR5, UR5, 0x180, URZ ;  /* 0x0000018005057890 */ /* 0x000fc8000fffe03f */
[----:B------:R-:W-:-:S04]  /*14f0*/  USHF.R.U32.HI UR5, URZ, 0x4, UR5 ;  /* 0x000000043f057899 */ /* 0x000fc80008011605 */
[----:B------:R-:W-:-:S04]  /*1500*/  ULOP3.LUT UR5, UR5, 0x3fff, URZ, 0xc0, !UPT ;  /* 0x00003fff05057892 */ /* 0x000fc8000f8ec03f */
[----:B------:R-:W-:Y:S01]  /*1510*/  ULOP3.LUT UR45, UR5, 0x10000, URZ, 0xfc, !UPT ;  /* 0x00010000052d7892 */ /* 0x000fe2000f8efc3f */
[----:B---3--:R-:W-:Y:S11]  /*1520*/  @P0 BRA `(.L_x_17) ;  /* 0x0000000000400947 */ /* 0x008ff60003800000 */
[----:B------:R-:W-:Y:S01]  /*1530*/  MOV R0, 0x0 ;  /* 0x0000000000007802 */ /* 0x000fe20000000f00 */
[----:B------:R-:W-:Y:S01]  /*1540*/  ULDC.64 UR4, c[0x4][0x68] ;  /* 0x01001a0000047ab9 */ /* 0x000fe20000000a00 */
[----:B------:R-:W-:Y:S01]  /*1550*/  ULDC.64 UR6, c[0x4][0x8] ;  /* 0x0100020000067ab9 */ /* 0x000fe20000000a00 */
[----:B------:R-:W-:Y:S01]  /*1560*/  IMAD.U32 R4, RZ, RZ, UR4 ;  /* 0x00000004ff047e24 */ /* 0x000fe2000f8e00ff */
[----:B------:R0:W1:Y:S01]  /*1570*/  LDC.64 R14, c[0x4][R0] ;  /* 0x01000000000e7b82 */ /* 0x0000620000000a00 */
[----:B------:R-:W-:Y:S01]  /*1580*/  IMAD.U32 R5, RZ, RZ, UR5 ;  /* 0x00000005ff057e24 */ /* 0x000fe2000f8e00ff */
[----:B------:R-:W-:Y:S01]  /*1590*/  ULDC.64 UR4, c[0x4][0x70] ;  /* 0x01001c0000047ab9 */ /* 0x000fe20000000a00 */
[----:B------:R-:W-:Y:S02]  /*15a0*/  IMAD.U32 R10, RZ, RZ, UR6 ;  /* 0x00000006ff0a7e24 */ /* 0x000fe4000f8e00ff */
[----:B------:R-:W-:Y:S02]  /*15b0*/  IMAD.U32 R6, RZ, RZ, UR4 ;  /* 0x00000004ff067e24 */ /* 0x000fe4000f8e00ff */
[----:B------:R-:W-:-:S02]  /*15c0*/  IMAD.U32 R7, RZ, RZ, UR5 ;  /* 0x00000005ff077e24 */ /* 0x000fc4000f8e00ff */
[----:B------:R-:W-:Y:S02]  /*15d0*/  IMAD.U32 R11, RZ, RZ, UR7 ;  /* 0x00000007ff0b7e24 */ /* 0x000fe4000f8e00ff */
[----:B------:R-:W-:Y:S02]  /*15e0*/  IMAD.MOV.U32 R8, RZ, RZ, 0x1e1 ;  /* 0x000001e1ff087424 */ /* 0x000fe400078e00ff */
[----:B------:R-:W-:Y:S02]  /*15f0*/  IMAD.MOV.U32 R12, RZ, RZ, 0x1 ;  /* 0x00000001ff0c7424 */ /* 0x000fe400078e00ff */
[----:B0-----:R-:W-:-:S07]  /*1600*/  IMAD.MOV.U32 R13, RZ, RZ, RZ ;  /* 0x000000ffff0d7224 */ /* 0x001fce00078e00ff */
[----:B------:R-:W-:-:S07]  /*1610*/  LEPC R20, `(.L_x_17) ;  /* 0x000000001014794e */ /* 0x000fce0000000000 */
[----:B-1---5:R-:W-:Y:S05]  /*1620*/  CALL.ABS.NOINC R14 ;  /* 0x000000000e007343 */ /* 0x022fea0003c00000 */
.L_x_17:
[----:B------:R-:W-:-:S04]  /*1630*/  LOP3.LUT R0, R18, 0x1, RZ, 0xfc, !PT ;  /* 0x0000000112007812 */ /* 0x000fc800078efcff */
[----:B------:R-:W-:-:S13]  /*1640*/  ISETP.NE.AND P0, PT, R0, 0x3, PT ;  /* 0x000000030000780c */ /* 0x000fda0003f05270 */
[----:B------:R-:W-:Y:S05]  /*1650*/  @!P0 BRA `(.L_x_18) ;  /* 0x0000000000048947 */ /* 0x000fea0003800000 */
[----:B------:R-:W-:Y:S01]  /*1660*/  BPT.TRAP 0x1 ;  /* 0x000000040000795c */ /* 0x000fe20000300000 */
.L_x_18:
[----:B------:R-:W0:Y:S01]  /*1670*/  S2UR UR5, SR_CgaCtaId ;  /* 0x00000000000579c3 */ /* 0x000e220000008800 */
[----:B------:R-:W-:Y:S01]  /*1680*/  UMOV UR4, 0x400 ;  /* 0x0000040000047882 */ /* 0x000fe20000000000 */
[----:B------:R-:W-:Y:S02]  /*1690*/  IMAD.U32 R0, RZ, RZ, UR40 ;  /* 0x00000028ff007e24 */ /* 0x000fe4000f8e00ff */
[----:B------:R-:W-:-:S03]  /*16a0*/  IMAD.U32 R3, RZ, RZ, UR41 ;  /* 0x00000029ff037e24 */ /* 0x000fc6000f8e00ff */
[----:B------:R-:W-:Y:S01]  /*16b0*/  SHF.L.U32 R0, R0, 0x1f, RZ ;  /* 0x0000001f00007819 */ /* 0x000fe200000006ff */
[----:B0-----:R-:W-:-:S06]  /*16c0*/  ULEA UR4, UR5, UR4, 0x18 ;  /* 0x0000000405047291 */ /* 0x001fcc000f8ec03f */
[----:B------:R-:W-:-:S04]  /*16d0*/  IMAD.U32 R6, RZ, RZ, UR4 ;  /* 0x00000004ff067e24 */ /* 0x000fc8000f8e00ff */
[----:B------:R-:W-:-:S04]  /*16e0*/  IMAD R3, R3, 0x8, R6 ;  /* 0x0000000803037824 */ /* 0x000fc800078e0206 */
[----:B------:R0:W1:Y:S01]  /*16f0*/  SYNCS.PHASECHK.TRANS64.TRYWAIT P1, [R3+URZ], R0 ;  /* 0x00000000030075a7 */ /* 0x000062000802017f */
[----:B------:R-:W-:Y:S05]  /*1700*/  @!P0 BRA `(.L_x_19) ;  /* 0x0000000000048947 */ /* 0x000fea0003800000 */
[----:B------:R-:W-:Y:S01]  /*1710*/  BPT.TRAP 0x1 ;  /* 0x000000040000795c */ /* 0x000fe20000300000 */
.L_x_19:
[----:B------:R-:W-:-:S05]  /*1720*/  IMAD.U32 R4, RZ, RZ, UR44 ;  /* 0x0000002cff047e24 */ /* 0x000fca000f8e00ff */
[----:B------:R-:W-:Y:S01]  /*1730*/  ISETP.GE.AND P2, PT, R4, 0x1, PT ;  /* 0x000000010400780c */ /* 0x000fe20003f46270 */
[----:B-1----:R-:W-:-:S12]  /*1740*/  @P1 BRA `(.L_x_20) ;  /* 0x0000000000081947 */ /* 0x002fd80003800000 */
[----:B------:R-:W1:Y:S02]  /*1750*/  SYNCS.PHASECHK.TRANS64.TRYWAIT P1, [R3+URZ], R0 ;  /* 0x00000000030075a7 */ /* 0x000e64000802017f */
[----:B-1----:R-:W-:Y:S05]  /*1760*/  @!P1 BRA `(.L_x_21) ;  /* 0x0000005800849947 */ /* 0x002fea0003800000 */
.L_x_20:
[----:B------:R-:W-:Y:S05]  /*1770*/  WARPSYNC.ALL ;  /* 0x0000000000007948 */ /* 0x000fea0003800000 */
[----:B------:R-:W-:Y:S01]  /*1780*/  R2UR UR4, R6 ;  /* 0x00000000060472ca */ /* 0x000fe200000e0000 */
[----:B------:R-:W-:Y:S01]  /*1790*/  ULEA UR5, UR41, UR45, 0xa ;  /* 0x0000002d29057291 */ /* 0x000fe2000f8e503f */
[----:B------:R-:W-:Y:S01]  /*17a0*/  WARPGROUP.ARRIVE ;  /* 0x00000000000079c5 */ /* 0x000fe20000000000 */
[----:B------:R-:W-:Y:S01]  /*17b0*/  UMOV UR9, 0x40000040 ;  /* 0x4000004000097882 */ /* 0x000fe20000000000 */
[----:B------:R-:W-:-:S04]  /*17c0*/  UMOV UR11, 0x40000040 ;  /* 0x40000040000b7882 */ /* 0x000fc80000000000 */
[----:B------:R-:W-:-:S05]  /*17d0*/  UMOV UR8, UR5 ;  /* 0x0000000500087c82 */ /* 0x000fca0008000000 */
[----:B------:R-:W-:-:S04]  /*17e0*/  UIADD3 UR4, UR4, 0x1c180, URZ ;  /* 0x0001c18004047890 */ /* 0x000fc8000fffe03f */
[----:B------:R-:W-:-:S04]  /*17f0*/  USHF.R.U32.HI UR4, URZ, 0x4, UR4 ;  /* 0x000000043f047899 */ /* 0x000fc80008011604 */
[----:B------:R-:W-:-:S04]  /*1800*/  ULOP3.LUT UR4, UR4, 0x3fff, URZ, 0xc0, !UPT ;  /* 0x00003fff04047892 */ /* 0x000fc8000f8ec03f */
[----:B------:R-:W-:-:S04]  /*1810*/  ULOP3.LUT UR4, UR4, 0x10000, URZ, 0xfc, !UPT ;  /* 0x0001000004047892 */ /* 0x000fc8000f8efc3f */
[----:B------:R-:W-:-:S07]  /*1820*/  ULEA UR6, UR41, UR4, 0xa ;  /* 0x0000000429067291 */ /* 0x000fce000f8e503f */
[----:B------:R-:W-:Y:S02]  /*1830*/  UMOV UR10, UR6 ;  /* 0x00000006000a7c82 */ /* 0x000fe40008000000 */
[----:B------:R-:W-:Y:S01]  /*1840*/  IGMMA.64x128x32.S8.S8 R24, gdesc[UR8], RZ, !UPT, gsb0 ;  /* 0x03600000081879f1 */ /* 0x000fe2000c0410ff */
[----:B------:R-:W-:Y:S02]  /*1850*/  UIADD3 UR8, UR5, 0x2, URZ ;  /* 0x0000000205087890 */ /* 0x000fe4000fffe03f */
[----:B------:R-:W-:Y:S01]  /*1860*/  UIADD3 UR10, UR6, 0x2, URZ ;  /* 0x00000002060a7890 */ /* 0x000fe2000fffe03f */
[----:B------:R-:W-:Y:S01]  /*1870*/  UMOV UR9, 0x40000040 ;  /* 0x4000004000097882 */ /* 0x000fe20000000000 */
[----:B------:R-:W-:Y:S01]  /*1880*/  UMOV UR11, 0x40000040 ;  /* 0x40000040000b7882 */ /* 0x000fe20000000000 */
[----:B------:R-:W-:Y:S02]  /*1890*/  WARPGROUP.DEPBAR.LE gsb0, 0x0 ;  /* 0x00008000000079c5 */ /* 0x000fe40000010000 */
[----:B------:R-:W-:-:S06]  /*18a0*/  WARPGROUP.ARRIVE ;  /* 0x00000000000079c5 */ /* 0x000fcc0000000000 */
[----:B------:R-:W-:Y:S01]  /*18b0*/  IGMMA.64x128x32.S8.S8 R24, gdesc[UR8], R24, gsb0 ;  /* 0x03600000081879f1 */ /* 0x000fe20008041018 */
        /* <DEDUP_REMOVED lines=13> */
[----:B------:R-:W-:Y:S03]  /*1990*/  IGMMA.64x128x32.S8.S8 R24, gdesc[UR8], R24, gsb0 ;  /* 0x03600000081879f1 */ /* 0x000fe60008041018 */
[----:B------:R-:W-:Y:S02]  /*19a0*/  WARPGROUP.DEPBAR.LE gsb0, 0x0 ;  /* 0x00008000000079c5 */ /* 0x000fe40000010000 */
[----:B------:R-:W-:Y:S05]  /*19b0*/  @!P2 BRA `(.L_x_22) ;  /* 0x000000040028a947 */ /* 0x000fea0003800000 */
[----:B------:R-:W-:Y:S01]  /*19c0*/  UIADD3 UR5, UR41, 0x1, URZ ;  /* 0x0000000129057890 */ /* 0x000fe2000fffe03f */
[----:B01----:R-:W-:Y:S02]  /*19d0*/  IMAD.U32 R0, RZ, RZ, UR44 ;  /* 0x0000002cff007e24 */ /* 0x003fe4000f8e00ff */
[----:B------:R-:W-:Y:S01]  /*19e0*/  IMAD.U32 R3, RZ, RZ, UR41 ;  /* 0x00000029ff037e24 */ /* 0x000fe2000f8e00ff */
[----:B------:R-:W-:-:S04]  /*19f0*/  UISETP.NE.AND UP0, UPT, UR5, 0x7, UPT ;  /* 0x000000070500788c */ /* 0x000fc8000bf05270 */
[----:B------:R-:W-:Y:S02]  /*1a00*/  USEL UR6, URZ, 0x1, UP0 ;  /* 0x000000013f067887 */ /* 0x000fe40008000000 */
[----:B------:R-:W-:Y:S02]  /*1a10*/  USEL UR5, UR5, URZ, UP0 ;  /* 0x0000003f05057287 */ /* 0x000fe40008000000 */
[----:B------:R-:W-:-:S06]  /*1a20*/  ULOP3.LUT UR6, UR40, UR6, URZ, 0x3c, !UPT ;  /* 0x0000000628067292 */ /* 0x000fcc000f8e3c3f */
[----:B------:R-:W-:-:S07]  /*1a30*/  IMAD.U32 R7, RZ, RZ, UR6 ;  /* 0x00000006ff077e24 */ /* 0x000fce000f8e00ff */
.L_x_29:
[----:B------:R-:W-:Y:S05]  /*1a40*/  @!P0 BRA `(.L_x_23) ;  /* 0x0000000000048947 */ /* 0x000fea0003800000 */
[----:B------:R-:W-:Y:S01]  /*1a50*/  BPT.TRAP 0x1 ;  /* 0x000000040000795c */ /* 0x000fe20000300000 */
.L_x_23:
[----:B------:R-:W0:Y:S01]  /*1a60*/  S2UR UR7, SR_CgaCtaId ;  /* 0x00000000000779c3 */ /* 0x000e220000008800 */
[----:B------:R-:W-:Y:S01]  /*1a70*/  UMOV UR6, 0x400 ;  /* 0x0000040000067882 */ /* 0x000fe20000000000 */
[----:B------:R-:W-:Y:S01]  /*1a80*/  IMAD.U32 R5, RZ, RZ, UR5 ;  /* 0x00000005ff057e24 */ /* 0x000fe2000f8e00ff */
[----:B------:R-:W-:Y:S01]  /*1a90*/  SHF.L.U32 R4, R7, 0x1f, RZ ;  /* 0x0000001f07047819 */ /* 0x000fe200000006ff */
[----:B0-----:R-:W-:-:S06]  /*1aa0*/  ULEA UR6, UR7, UR6, 0x18 ;  /* 0x0000000607067291 */ /* 0x001fcc000f8ec03f */
[----:B------:R-:W-:-:S04]  /*1ab0*/  IMAD.U32 R6, RZ, RZ, UR6 ;  /* 0x00000006ff067e24 */ /* 0x000fc8000f8e00ff */
[----:B------:R-:W-:-:S04]  /*1ac0*/  IMAD R5, R5, 0x8, R6 ;  /* 0x0000000805057824 */ /* 0x000fc800078e0206 */
[----:B------:R0:W1:Y:S01]  /*1ad0*/  SYNCS.PHASECHK.TRANS64.TRYWAIT P1, [R5+URZ], R4 ;  /* 0x00000004050075a7 */ /* 0x000062000802017f */
[----:B------:R-:W-:Y:S05]  /*1ae0*/  @!P0 BRA `(.L_x_24) ;  /* 0x0000000000048947 */ /* 0x000fea0003800000 */
[----:B------:R-:W-:Y:S01]  /*1af0*/  BPT.TRAP 0x1 ;  /* 0x000000040000795c */ /* 0x000fe20000300000 */
.L_x_24:
[----:B-1----:R-:W-:Y:S05]  /*1b00*/  @P1 BRA `(.L_x_25) ;  /* 0x0000000000081947 */ /* 0x002fea0003800000 */
[----:B------:R-:W1:Y:S02]  /*1b10*/  SYNCS.PHASECHK.TRANS64.TRYWAIT P1, [R5+URZ], R4 ;  /* 0x00000004050075a7 */ /* 0x000e64000802017f */
[----:B-1----:R-:W-:Y:S05]  /*1b20*/  @!P1 BRA `(.L_x_26) ;  /* 0x0000005400a89947 */ /* 0x002fea0003800000 */
.L_x_25:
[----:B------:R-:W-:Y:S01]  /*1b30*/  ULEA UR6, UR5, UR45, 0xa ;  /* 0x0000002d05067291 */ /* 0x000fe2000f8e503f */
[----:B------:R-:W-:Y:S01]  /*1b40*/  WARPGROUP.ARRIVE ;  /* 0x00000000000079c5 */ /* 0x000fe20000000000 */
[----:B------:R-:W-:Y:S01]  /*1b50*/  ULEA UR7, UR5, UR4, 0xa ;  /* 0x0000000405077291 */ /* 0x000fe2000f8e503f */
[----:B------:R-:W-:Y:S01]  /*1b60*/  UMOV UR9, 0x40000040 ;  /* 0x4000004000097882 */ /* 0x000fe20000000000 */
[----:B------:R-:W-:-:S03]  /*1b70*/  UMOV UR11, 0x40000040 ;  /* 0x40000040000b7882 */ /* 0x000fc60000000000 */
[----:B------:R-:W-:Y:S02]  /*1b80*/  UMOV UR8, UR6 ;  /* 0x0000000600087c82 */ /* 0x000fe40008000000 */
[----:B------:R-:W-:Y:S02]  /*1b90*/  UMOV UR10, UR7 ;  /* 0x00000007000a7c82 */ /* 0x000fe40008000000 */
[----:B------:R-:W-:Y:S01]  /*1ba0*/  IGMMA.64x128x32.S8.S8 R24, gdesc[UR8], R24, gsb0 ;  /* 0x03600000081879f1 */ /* 0x000fe20008041018 */
[----:B------:R-:W-:Y:S02]  /*1bb0*/  UIADD3 UR8, UR6, 0x2, URZ ;  /* 0x0000000206087890 */ /* 0x000fe4000fffe03f */
[----:B------:R-:W-:Y:S01]  /*1bc0*/  UIADD3 UR10, UR7, 0x2, URZ ;  /* 0x00000002070a7890 */ /* 0x000fe2000fffe03f */
[----:B------:R-:W-:Y:S01]  /*1bd0*/  UMOV UR9, 0x40000040 ;  /* 0x4000004000097882 */ /* 0x000fe20000000000 */
[----:B------:R-:W-:Y:S01]  /*1be0*/  UMOV UR11, 0x40000040 ;  /* 0x40000040000b7882 */ /* 0x000fe20000000000 */
[----:B------:R-:W-:-:S02]  /*1bf0*/  WARPGROUP.DEPBAR.LE gsb0, 0x0 ;  /* 0x00008000000079c5 */ /* 0x000fc40000010000 */
        /* <DEDUP_REMOVED lines=18> */
[----:B------:R-:W-:Y:S01]  /*1d20*/  BPT.TRAP 0x1 ;  /* 0x000000040000795c */ /* 0x000fe20000300000 */
.L_x_27:
[----:B------:R-:W-:-:S13]  /*1d30*/  ISETP.NE.AND P1, PT, R101, RZ, PT ;  /* 0x000000ff6500720c */ /* 0x000fda0003f25270 */
[----:B01----:R-:W-:-:S04]  /*1d40*/  @P1 IMAD R4, R3, 0x8, R6 ;  /* 0x0000000803041824 */ /* 0x003fc800078e0206 */
[----:B------:R-:W-:-:S05]  /*1d50*/  @P1 VIADD R4, R4, 0x38 ;  /* 0x0000003804041836 */ /* 0x000fca0000000000 */
[----:B------:R-:W-:-:S04]  /*1d60*/  @P1 PRMT R4, R19, 0x654, R4 ;  /* 0x0000065413041816 */ /* 0x000fc80000000004 */
[----:B------:R0:W-:Y:S01]  /*1d70*/  @P1 SYNCS.ARRIVE.TRANS64.RED.A1T0 RZ, [R4+URZ], RZ ;  /* 0x000000ff04ff19a7 */ /* 0x0001e2000810043f */
[----:B------:R-:W-:-:S13]  /*1d80*/  ISETP.GT.U32.AND P1, PT, R18, 0x1, PT ;  /* 0x000000011200780c */ /* 0x000fda0003f24070 */
[----:B0-----:R-:W-:Y:S05]  /*1d90*/  @P1 BRA `(.L_x_28) ;  /* 0x0000000000041947 */ /* 0x001fea0003800000 */
[----:B------:R-:W-:Y:S01]  /*1da0*/  BPT.TRAP 0x1 ;  /* 0x000000040000795c */ /* 0x000fe20000300000 */
.L_x_28:
[----:B------:R-:W-:Y:S01]  /*1db0*/  UIADD3 UR5, UR5, 0x1, URZ ;  /* 0x0000000105057890 */ /* 0x000fe2000fffe03f */
[C---:B------:R-:W-:Y:S01]  /*1dc0*/  ISETP.GT.AND P2, PT, R0.reuse, 0x1, PT ;  /* 0x000000010000780c */ /* 0x040fe20003f44270 */
[----:B------:R-:W-:Y:S02]  /*1dd0*/  VIADD R3, R3, 0x1 ;  /* 0x0000000103037836 */ /* 0x000fe40000000000 */
[----:B------:R-:W-:Y:S01]  /*1de0*/  UISETP.NE.AND UP0, UPT, UR5, 0x7, UPT ;  /* 0x000000070500788c */ /* 0x000fe2000bf05270 */
[----:B------:R-:W-:Y:S02]  /*1df0*/  VIADD R0, R0, 0xffffffff ;  /* 0xffffffff00007836 */ /* 0x000fe40000000000 */
[C---:B------:R-:W-:Y:S01]  /*1e00*/  ISETP.NE.AND P1, PT, R3.reuse, 0x7, PT ;  /* 0x000000070300780c */ /* 0x040fe20003f25270 */
[----:B------:R-:W-:Y:S02]  /*1e10*/  USEL UR6, URZ, 0x1, UP0 ;  /* 0x000000013f067887 */ /* 0x000fe40008000000 */
[----:B------:R-:W-:Y:S01]  /*1e20*/  USEL UR5, UR5, URZ, UP0 ;  /* 0x0000003f05057287 */ /* 0x000fe20008000000 */
[----:B------:R-:W-:-:S03]  /*1e30*/  SEL R3, R3, RZ, P1 ;  /* 0x000000ff03037207 */ /* 0x000fc60000800000 */
[----:B------:R-:W-:Y:S01]  /*1e40*/  LOP3.LUT R7, R7, UR6, RZ, 0x3c, !PT ;  /* 0x0000000607077c12 */ /* 0x000fe2000f8e3cff */
[----:B------:R-:W-:Y:S07]  /*1e50*/  @P2 BRA `(.L_x_29) ;  /* 0xfffffff800f82947 */ /* 0x000fee000383ffff */
.L_x_22:
[----:B01----:R-:W0:Y:S02]  /*1e60*/  LDC R0, c[0x0][0x28c] ;  /* 0x0000a300ff007b82 */ /* 0x003e240000000800 */
[----:B0-----:R-:W-:-:S13]  /*1e70*/  ISETP.GE.AND P1, PT, R0, 0x1, PT ;  /* 0x000000010000780c */ /* 0x001fda0003f26270 */
[----:B------:R-:W-:Y:S05]  /*1e80*/  @!P1 BRA `(.L_x_30) ;  /* 0x0000000000509947 */ /* 0x000fea0003800000 */
[----:B------:R-:W-:Y:S05]  /*1e90*/  @!P0 BRA `(.L_x_31) ;  /* 0x0000000000048947 */ /* 0x000fea0003800000 */
[----:B------:R-:W-:Y:S01]  /*1ea0*/  BPT.TRAP 0x1 ;  /* 0x000000040000795c */ /* 0x000fe20000300000 */
.L_x_31:
[----:B------:R-:W-:Y:S01]  /*1eb0*/  ISETP.NE.AND P1, PT, R101, RZ, PT ;  /* 0x000000ff6500720c */ /* 0x000fe20003f25270 */
[----:B------:R-:W-:Y:S01]  /*1ec0*/  BSSY B0, `(.L_x_32) ;  /* 0x000000e000007945 */ /* 0x000fe20003800000 */
[----:B------:R-:W-:-:S11]  /*1ed0*/  ISETP.GT.U32.AND P0, PT, R18, 0x1, PT ;  /* 0x000000011200780c */ /* 0x000fd60003f04070 */
[----:B------:R-:W-:Y:S05]  /*1ee0*/  @!P1 BRA `(.L_x_33) ;  /* 0x00000000002c9947 */ /* 0x000fea0003800000 */
[----:B------:R-:W-:-:S04]  /*1ef0*/  UIADD3 UR6, UR44, UR41, URZ ;  /* 0x000000292c067290 */ /* 0x000fc8000fffe03f */
[----:B------:R-:W-:-:S04]  /*1f00*/  UIMAD.WIDE.U32 UR4, UR6, 0x24924925, URZ ;  /* 0x24924925060478a5 */ /* 0x000fc8000f8e003f */
[----:B------:R-:W-:-:S04]  /*1f10*/  UIADD3 UR4, UR6, -UR5, URZ ;  /* 0x8000000506047290 */ /* 0x000fc8000fffe03f */
[----:B------:R-:W-:-:S04]  /*1f20*/  ULEA.HI UR4, UR4, UR5, URZ, 0x1f ;  /* 0x0000000504047291 */ /* 0x000fc8000f8ff83f */
[----:B------:R-:W-:-:S04]  /*1f30*/  USHF.R.U32.HI UR4, URZ, 0x2, UR4 ;  /* 0x000000023f047899 */ /* 0x000fc80008011604 */
[----:B------:R-:W-:-:S06]  /*1f40*/  UIMAD UR4, UR4, -0x7, UR6 ;  /* 0xfffffff9040478a4 */ /* 0x000fcc000f8e0206 */
[----:B------:R-:W-:-:S04]  /*1f50*/  IMAD.U32 R3, RZ, RZ, UR4 ;  /* 0x00000004ff037e24 */ /* 0x000fc8000f8e00ff */
[----:B------:R-:W-:-:S04]  /*1f60*/  IMAD R0, R3, 0x8, R6 ;  /* 0x0000000803007824 */ /* 0x000fc800078e0206 */
[----:B------:R-:W-:-:S05]  /*1f70*/  VIADD R0, R0, 0x38 ;  /* 0x0000003800007836 */ /* 0x000fca0000000000 */
[----:B------:R-:W-:-:S04]  /*1f80*/  PRMT R0, R19, 0x654, R0 ;  /* 0x0000065413007816 */ /* 0x000fc80000000000 */
[----:B------:R0:W-:Y:S03]  /*1f90*/  SYNCS.ARRIVE.TRANS64.RED.A1T0 RZ, [R0+URZ], RZ ;  /* 0x000000ff00ff79a7 */ /* 0x0001e6000810043f */
.L_x_33:
[----:B------:R-:W-:Y:S05]  /*1fa0*/  BSYNC B0 ;  /* 0x0000000000007941 */ /* 0x000fea0003800000 */
.L_x_32:
[----:B------:R-:W-:Y:S05]  /*1fb0*/  @P0 BRA `(.L_x_30) ;  /* 0x0000000000040947 */ /* 0x000fea0003800000 */
[----:B------:R-:W-:Y:S01]  /*1fc0*/  BPT.TRAP 0x1 ;  /* 0x000000040000795c */ /* 0x000fe20000300000 */
.L_x_30:
[----:B------:R-:W-:Y:S01]  /*1fd0*/  UISETP.GE.U32.AND UP1, UPT, UR43, 0x7, UPT ;  /* 0x000000072b00788c */ /* 0x000fe2000bf26070 */
[----:B------:R-:W-:Y:S01]  /*1fe0*/  IMAD.SHL.U32 R100, R100, 0x80, RZ ;  /* 0x0000008064647824 */ /* 0x000fe200078e00ff */
[----:B------:R-:W-:Y:S01]  /*1ff0*/  UIADD3 UR41, UR43, UR41, URZ ;  /* 0x000000292b297290 */ /* 0x000fe2000fffe03f */
[----:B------:R-:W-:Y:S01]  /*2000*/  IMAD.SHL.U32 R10, R99, 0x80, RZ ;  /* 0x00000080630a7824 */ /* 0x000fe200078e00ff */
[----:B------:R-:W-:Y:S01]  /*2010*/  ULDC UR7, c[0x0][0x288] ;  /* 0x0000a20000077ab9 */ /* 0x000fe20000000800 */
[----:B0-----:R-:W-:Y:S01]  /*2020*/  IMAD.MOV.U32 R0, RZ, RZ, -0x1 ;  /* 0xffffffffff007424 */ /* 0x001fe200078e00ff */
[----:B------:R-:W-:Y:S01]  /*2030*/  UISETP.GT.U32.AND UP0, UPT, UR41, 0x6, UPT ;  /* 0x000000062900788c */ /* 0x000fe2000bf04070 */
[----:B------:R-:W-:-:S03]  /*2040*/  ISETP.GE.AND P0, PT, R100, UR7, PT ;  /* 0x0000000764007c0c */ /* 0x000fc6000bf06270 */
[----:B------:R-:W-:Y:S02]  /*2050*/  UISETP.LT.U32.AND UP0, UPT, UR43, 0x7, UP0 ;  /* 0x000000072b00788c */ /* 0x000fe40008701070 */
[----:B------:R-:W-:Y:S02]  /*2060*/  @UP1 UIMAD.WIDE.U32 UR4, UR41, 0x24924925, URZ ;  /* 0x24924925290418a5 */ /* 0x000fe4000f8e003f */
[----:B------:R-:W-:Y:S02]  /*2070*/  USEL UR6, URZ, 0x1, !UP0 ;  /* 0x000000013f067887 */ /* 0x000fe4000c000000 */
[----:B------:R-:W-:Y:S02]  /*2080*/  @UP1 UIADD3 UR4, UR41, -UR5, URZ ;  /* 0x8000000529041290 */ /* 0x000fe4000fffe03f */
[----:B------:R-:W-:Y:S02]  /*2090*/  ULOP3.LUT UR40, UR40, UR6, URZ, 0x3c, !UPT ;  /* 0x0000000628287292 */ /* 0x000fe4000f8e3c3f */
[----:B------:R-:W-:-:S03]  /*20a0*/  @UP1 ULEA.HI UR4, UR4, UR5, URZ, 0x1f ;  /* 0x0000000504041291 */ /* 0x000fc6000f8ff83f */
[----:B------:R-:W-:Y:S01]  /*20b0*/  ULDC UR5, c[0x0][0x284] ;  /* 0x0000a10000057ab9 */ /* 0x000fe20000000800 */
[----:B------:R-:W-:Y:S01]  /*20c0*/  @UP1 USHF.R.U32.HI UR4, URZ, 0x2, UR4 ;  /* 0x000000023f041899 */ /* 0x000fe20008011604 */
[----:B------:R-:W-:-:S03]  /*20d0*/  ISETP.GE.OR P0, PT, R10, UR5, P0 ;  /* 0x000000050a007c0c */ /* 0x000fc60008706670 */
[----:B------:R-:W-:-:S10]  /*20e0*/  @UP1 ULOP3.LUT UR40, UR40, 0x1, UR4, 0x78, !UPT ;  /* 0x0000000128281892 */ /* 0x000fd4000f8e7804 */
[----:B------:R-:W-:Y:S05]  /*20f0*/  @P0 BRA `(.L_x_34) ;  /* 0x0000003000c80947 */ /* 0x000fea0003800000 */
[----:B------:R-:W0:Y:S01]  /*2100*/  LDC.64 R12, c[0x0][0x5c8] ;  /* 0x00017200ff0c7b82 */ /* 0x000e220000000a00 */
[----:B------:R-:W-:Y:S01]  /*2110*/  LOP3.LUT R8, R100, 0x6, R93, 0xf8, !PT ;  /* 0x0000000664087812 */ /* 0x000fe200078ef85d */
[----:B------:R-:W-:Y:S01]  /*2120*/  ULDC.64 UR4, c[0x0][0x5d0] ;  /* 0x0001740000047ab9 */ /* 0x000fe20000000a00 */
[----:B------:R-:W-:Y:S01]  /*2130*/  SHF.R.S32.HI R11, RZ, 0x1f, R88 ;  /* 0x0000001fff0b7819 */ /* 0x000fe20000011458 */
[----:B------:R-:W-:Y:S01]  /*2140*/  IMAD.WIDE R14, R99, 0x80, R22 ;  /* 0x00000080630e7825 */ /* 0x000fe200078e0216 */
[--C-:B------:R-:W-:Y:S01]  /*2150*/  SHF.R.S32.HI R9, RZ, 0x1f, R8.reuse ;  /* 0x0000001fff097819 */ /* 0x100fe20000011408 */
[----:B------:R-:W-:Y:S02]  /*2160*/  BSSY B0, `(.L_x_34) ;  /* 0x000032b000007945 */ /* 0x000fe40003800000 */
[----:B------:R-:W-:Y:S02]  /*2170*/  IMAD R3, R11, UR4, RZ ;  /* 0x000000040b037c24 */ /* 0x000fe4000f8e02ff */
[----:B------:R-:W-:-:S04]  /*2180*/  IMAD.WIDE.U32 R4, R88, UR4, R8 ;  /* 0x0000000458047c25 */ /* 0x000fc8000f8e0008 */
[----:B------:R-:W-:Y:S01]  /*2190*/  IMAD R3, R88, UR5, R3 ;  /* 0x0000000558037c24 */ /* 0x000fe2000f8e0203 */
[----:B------:R-:W-:Y:S01]  /*21a0*/  ULDC.64 UR4, c[0x0][0x5c0] ;  /* 0x0001700000047ab9 */ /* 0x000fe20000000a00 */
[----:B------:R-:W-:Y:S02]  /*21b0*/  IMAD.IADD R106, R97, 0x1, -R10 ;  /* 0x00000001616a7824 */ /* 0x000fe400078e0a0a */
[----:B------:R-:W-:Y:S02]  /*21c0*/  IMAD.IADD R5, R5, 0x1, R3 ;  /* 0x0000000105057824 */ /* 0x000fe400078e0203 */
[-C--:B0-----:R-:W-:Y:S02]  /*21d0*/  IMAD R3, R15, R12.reuse, RZ ;  /* 0x0000000c0f037224 */ /* 0x081fe400078e02ff */
[----:B------:R-:W-:-:S04]  /*21e0*/  IMAD.WIDE.U32 R4, R14, R12, R4 ;  /* 0x0000000c0e047225 */ /* 0x000fc800078e0004 */
[----:B------:R-:W-:Y:S01]  /*21f0*/  IMAD R3, R14, R13, R3 ;  /* 0x0000000d0e037224 */ /* 0x000fe200078e0203 */
[----:B------:R-:W-:-:S04]  /*2200*/  IADD3 R4, P0, R4, UR4, RZ ;  /* 0x0000000404047c10 */ /* 0x000fc8000ff1e0ff */
[----:B------:R-:W-:Y:S01]  /*2210*/  IADD3.X R5, R5, UR5, R3, P0, !PT ;  /* 0x0000000505057c10 */ /* 0x000fe200087fe403 */
[----:B------:R-:W-:Y:S01]  /*2220*/  IMAD.IADD R3, R91, 0x1, -R100 ;  /* 0x000000015b037824 */ /* 0x000fe200078e0a64 */
[----:B-----5:R-:W-:Y:S02]  /*2230*/  ISETP.NE.AND P0, PT, R90, RZ, PT ;  /* 0x000000ff5a00720c */ /* 0x020fe40003f05270 */
[----:B------:R-:W-:-:S04]  /*2240*/  LEA R6, P1, R12, R4, 0x3 ;  /* 0x000000040c067211 */ /* 0x000fc800078218ff */
[----:B------:R-:W-:-:S07]  /*2250*/  LEA.HI.X R7, R12, R5, R13, 0x3, P1 ;  /* 0x000000050c077211 */ /* 0x000fce00008f1c0d */
[----:B------:R-:W-:Y:S05]  /*2260*/  @!P0 BRA `(.L_x_35) ;  /* 0x0000002400608947 */ /* 0x000fea0003800000 */
[----:B------:R-:W0:Y:S01]  /*2270*/  LDC.64 R102, c[0x0][0x5b0] ;  /* 0x00016c00ff667b82 */ /* 0x000e220000000a00 */
[----:B------:R-:W-:Y:S01]  /*2280*/  ULDC.64 UR4, c[0x0][0x5b8] ;  /* 0x00016e0000047ab9 */ /* 0x000fe20000000a00 */
[----:B------:R-:W-:Y:S01]  /*2290*/  ISETP.GE.AND P1, PT, R106, 0x1, PT ;  /* 0x000000016a00780c */ /* 0x000fe20003f26270 */
[----:B------:R-:W-:Y:S01]  /*22a0*/  IMAD R11, R11, UR4, RZ ;  /* 0x000000040b0b7c24 */ /* 0x000fe2000f8e02ff */
[----:B------:R-:W-:Y:S01]  /*22b0*/  BSSY B1, `(.L_x_36) ;  /* 0x000000e000017945 */ /* 0x000fe20003800000 */
[C---:B------:R-:W-:Y:S01]  /*22c0*/  IMAD.WIDE.U32 R20, R88.reuse, UR4, R8 ;  /* 0x0000000458147c25 */ /* 0x040fe2000f8e0008 */
[----:B------:R-:W-:Y:S02]  /*22d0*/  ISETP.LT.OR P2, PT, R3, 0x1, !P1 ;  /* 0x000000010300780c */ /* 0x000fe40004f41670 */
[----:B------:R-:W1:Y:S01]  /*22e0*/  LDC.64 R104, c[0x0][0x5a8] ;  /* 0x00016a00ff687b82 */ /* 0x000e620000000a00 */
[----:B------:R-:W-:Y:S02]  /*22f0*/  IMAD R11, R88, UR5, R11 ;  /* 0x00000005580b7c24 */ /* 0x000fe4000f8e020b */
[----:B------:R-:W-:-:S02]  /*2300*/  IMAD.MOV.U32 R12, RZ, RZ, R20 ;  /* 0x000000ffff0c7224 */ /* 0x000fc400078e0014 */
[----:B------:R-:W-:Y:S02]  /*2310*/  IMAD.IADD R13, R21, 0x1, R11 ;  /* 0x00000001150d7824 */ /* 0x000fe400078e020b */
[-C--:B0-----:R-:W-:Y:S02]  /*2320*/  IMAD R10, R15, R102.reuse, RZ ;  /* 0x000000660f0a7224 */ /* 0x081fe400078e02ff */
[----:B------:R-:W-:-:S04]  /*2330*/  IMAD.WIDE.U32 R8, R14, R102, R12 ;  /* 0x000000660e087225 */ /* 0x000fc800078e000c */
[----:B------:R-:W-:Y:S01]  /*2340*/  IMAD R99, R14, R103, R10 ;  /* 0x000000670e637224 */ /* 0x000fe200078e020a */
[----:B-1----:R-:W-:-:S04]  /*2350*/  IADD3 R8, P0, R8, R104, RZ ;  /* 0x0000006808087210 */ /* 0x002fc80007f1e0ff */
[----:B------:R-:W-:Y:S01]  /*2360*/  IADD3.X R9, R105, R9, R99, P0, !PT ;  /* 0x0000000969097210 */ /* 0x000fe200007fe463 */
[----:B------:R-:W-:Y:S08]  /*2370*/  @P2 BRA `(.L_x_37) ;  /* 0x0000000000042947 */ /* 0x000ff00003800000 */
[----:B------:R0:W5:Y:S02]  /*2380*/  LDG.E.U8 R98, desc[UR38][R8.64] ;  /* 0x0000002608627981 */ /* 0x000164000c1e1100 */
.L_x_37:
[----:B------:R-:W-:Y:S05]  /*2390*/  BSYNC B1 ;  /* 0x0000000000017941 */ /* 0x000fea0003800000 */
.L_x_36:
[----:B-----5:R-:W-:Y:S01]  /*23a0*/  LOP3.LUT R10, R98, 0xffff, RZ, 0xc0, !PT ;  /* 0x0000ffff620a7812 */ /* 0x020fe200078ec0ff */
[----:B------:R-:W-:Y:S01]  /*23b0*/  BSSY B1, `(.L_x_38) ;  /* 0x0000010000017945 */ /* 0x000fe20003800000 */
[----:B------:R-:W-:Y:S02]  /*23c0*/  SHF.L.U64.HI R11, R102, 0x3, R103 ;  /* 0x00000003660b7819 */ /* 0x000fe40000010267 */
[----:B------:R-:W-:Y:S01]  /*23d0*/  PRMT R15, R10, 0x8880, RZ ;  /* 0x000088800a0f7816 */ /* 0x000fe200000000ff */
[----:B------:R-:W-:Y:S01]  /*23e0*/  IMAD.SHL.U32 R10, R102, 0x8, RZ ;  /* 0x00000008660a7824 */ /* 0x000fe200078e00ff */
[----:B------:R-:W-:-:S03]  /*23f0*/  ISETP.GE.AND P0, PT, R106, 0x9, PT ;  /* 0x000000096a00780c */ /* 0x000fc60003f06270 */
[----:B------:R-:W-:Y:S02]  /*2400*/  IMAD R88, R15, R90, RZ ;  /* 0x0000005a0f587224 */ /* 0x000fe400078e02ff */
[----:B------:R-:W-:-:S04]  /*2410*/  IMAD.WIDE.U32 R10, R14, R102, R10 ;  /* 0x000000660e0a7225 */ /* 0x000fc800078e000a */
[----:B------:R-:W-:Y:S01]  /*2420*/  @!P2 IMAD R15, R24, R89, R88 ;  /* 0x00000059180fa224 */ /* 0x000fe200078e0258 */
[----:B------:R-:W-:Y:S01]  /*2430*/  IADD3 R10, P3, P4, R20, R104, R10 ;  /* 0x00000068140a7210 */ /* 0x000fe20007c7e00a */
[----:B------:R-:W-:-:S03]  /*2440*/  IMAD.IADD R14, R99, 0x1, R11 ;  /* 0x00000001630e7824 */ /* 0x000fc600078e020b */
[----:B------:R1:W-:Y:S01]  /*2450*/  @!P2 STG.E.U8 desc[UR38][R4.64], R15 ;  /* 0x0000000f0400a986 */ /* 0x0003e2000c101126 */
[----:B------:R-:W-:-:S13]  /*2460*/  ISETP.LT.OR P2, PT, R3, 0x2, !P1 ;  /* 0x000000020300780c */ /* 0x000fda0004f41670 */
[----:B-1----:R-:W-:Y:S05]  /*2470*/  @P2 BRA `(.L_x_39) ;  /* 0x00000000000c2947 */ /* 0x002fea0003800000 */
[----:B------:R-:W2:Y:S02]  /*2480*/  LDG.E.U8 R98, desc[UR38][R8.64+0x1] ;  /* 0x0000012608627981 */ /* 0x000ea4000c1e1100 */
[----:B--2---:R-:W-:-:S05]  /*2490*/  PRMT R15, R98, 0x8880, RZ ;  /* 0x00008880620f7816 */ /* 0x004fca00000000ff */
[----:B------:R-:W-:-:S07]  /*24a0*/  IMAD R88, R15, R90, RZ ;  /* 0x0000005a0f587224 */ /* 0x000fce00078e02ff */
.L_x_39:
[----:B------:R-:W-:Y:S05]  /*24b0*/  BSYNC B1 ;  /* 0x0000000000017941 */ /* 0x000fea0003800000 */
.L_x_38:
[----:B------:R-:W-:Y:S01]  /*24c0*/  IADD3.X R11, R13, R105, R14, P3, P4 ;  /* 0x000000690d0b7210 */ /* 0x000fe20001fe840e */
[----:B------:R-:W-:Y:S01]  /*24d0*/  @!P2 IMAD R25, R25, R89, R88 ;  /* 0x000000591919a224 */ /* 0x000fe200078e0258 */
[C---:B------:R-:W-:Y:S01]  /*24e0*/  ISETP.LT.OR P3, PT, R3.reuse, 0x1, !P0 ;  /* 0x000000010300780c */ /* 0x040fe20004761670 */
[----:B------:R-:W-:Y:S01]  /*24f0*/  BSSY B1, `(.L_x_40) ;  /* 0x0000008000017945 */ /* 0x000fe20003800000 */
[C---:B------:R-:W-:Y:S02]  /*2500*/  ISETP.LT.OR P4, PT, R3.reuse, 0x9, !P1 ;  /* 0x000000090300780c */ /* 0x040fe40004f81670 */
[----:B------:R1:W-:Y:S01]  /*2510*/  @!P2 STG.E.U8 desc[UR38][R4.64+0x1], R25 ;  /* 0x000001190400a986 */ /* 0x0003e2000c101126 */
[----:B------:R-:W-:-:S08]  /*2520*/  ISETP.LT.OR P2, PT, R3, 0x2, !P0 ;  /* 0x000000020300780c */ /* 0x000fd00004741670 */
[----:B------:R-:W-:Y:S05]  /*2530*/  @P3 BRA `(.L_x_41) ;  /* 0x00000000000c3947 */ /* 0x000fea0003800000 */
[----:B------:R-:W2:Y:S02]  /*2540*/  LDG.E.U8 R98, desc[UR38][R10.64] ;  /* 0x000000260a627981 */ /* 0x000ea4000c1e1100 */
[----:B--2---:R-:W-:-:S05]  /*2550*/  PRMT R13, R98, 0x8880, RZ ;  /* 0x00008880620d7816 */ /* 0x004fca00000000ff */
[----:B------:R-:W-:-:S07]  /*2560*/  IMAD R88, R13, R90, RZ ;  /* 0x0000005a0d587224 */ /* 0x000fce00078e02ff */
.L_x_41:
[----:B------:R-:W-:Y:S05]  /*2570*/  BSYNC B1 ;  /* 0x0000000000017941 */ /* 0x000fea0003800000 */
.L_x_40:
[----:B------:R-:W-:Y:S01]  /*2580*/  @!P3 IMAD R13, R26, R89, R88 ;  /* 0x000000591a0db224 */ /* 0x000fe200078e0258 */
[----:B------:R-:W-:Y:S04]  /*2590*/  BSSY B1, `(.L_x_42) ;  /* 0x0000006000017945 */ /* 0x000fe80003800000 */
[----:B------:R2:W-:Y:S01]  /*25a0*/  @!P3 STG.E.U8 desc[UR38][R6.64], R13 ;  /* 0x0000000d0600b986 */ /* 0x0005e2000c101126 */
[----:B------:R-:W-:Y:S05]  /*25b0*/  @P2 BRA `(.L_x_43) ;  /* 0x00000000000c2947 */ /* 0x000fea0003800000 */
[----:B------:R-:W2:Y:S02]  /*25c0*/  LDG.E.U8 R98, desc[UR38][R10.64+0x1] ;  /* 0x000001260a627981 */ /* 0x000ea4000c1e1100 */
[----:B--2---:R-:W-:-:S05]  /*25d0*/  PRMT R13, R98, 0x8880, RZ ;  /* 0x00008880620d7816 */ /* 0x004fca00000000ff */
[----:B------:R-:W-:-:S07]  /*25e0*/  IMAD R88, R13, R90, RZ ;  /* 0x0000005a0d587224 */ /* 0x000fce00078e02ff */
.L_x_43:
[----:B------:R-:W-:Y:S05]  /*25f0*/  BSYNC B1 ;  /* 0x0000000000017941 */ /* 0x000fea0003800000 */
.L_x_42:
[----:B------:R-:W-:Y:S01]  /*2600*/  @!P2 IMAD R27, R27, R89, R88 ;  /* 0x000000591b1ba224 */ /* 0x000fe200078e0258 */
[----:B------:R-:W-:Y:S04]  /*2610*/  BSSY B1, `(.L_x_44) ;  /* 0x0000006000017945 */ /* 0x000fe80003800000 */
[----:B------:R3:W-:Y:S01]  /*2620*/  @!P2 STG.E.U8 desc[UR38][R6.64+0x1], R27 ;  /* 0x0000011b0600a986 */ /* 0x0007e2000c101126 */
[----:B------:R-:W-:Y:S05]  /*2630*/  @P4 BRA `(.L_x_45) ;  /* 0x00000000000c4947 */ /* 0x000fea0003800000 */
[----:B------:R-:W2:Y:S02]  /*2640*/  LDG.E.U8 R98, desc[UR38][R8.64+0x8] ;  /* 0x0000082608627981 */ /* 0x000ea4000c1e1100 */
[----:B--2---:R-:W-:-:S05]  /*2650*/  PRMT R13, R98, 0x8880, RZ ;  /* 0x00008880620d7816 */ /* 0x004fca00000000ff */
[----:B------:R-:W-:-:S07]  /*2660*/  IMAD R88, R13, R90, RZ ;  /* 0x0000005a0d587224 */ /* 0x000fce00078e02ff */
.L_x_45:
[----:B------:R-:W-:Y:S05]  /*2670*/  BSYNC B1 ;  /* 0x0000000000017941 */ /* 0x000fea0003800000 */
.L_x_44:
[C---:B------:R-:W-:Y:S01]  /*2680*/  ISETP.LT.OR P2, PT, R3.reuse, 0xa, !P1 ;  /* 0x0000000a0300780c */ /* 0x040fe20004f41670 */
[----:B--2---:R-:W-:Y:S01]  /*2690*/  @!P4 IMAD R13, R28, R89, R88 ;  /* 0x000000591c0dc224 */ /* 0x004fe200078e0258 */
[----:B------:R-:W-:Y:S01]  /*26a0*/  BSSY B1, `(.L_x_46) ;  /* 0x0000008000017945 */ /* 0x000fe20003800000 */
[----:B------:R-:W-:-:S03]  /*26b0*/  ISETP.LT.OR P3, PT, R3, 0x9, !P0 ;  /* 0x000000090300780c */ /* 0x000fc60004761670 */
[----:B------:R2:W-:Y:S01]  /*26c0*/  @!P4 STG.E.U8 desc[UR38][R4.64+0x8], R13 ;  /* 0x0000080d0400c986 */ /* 0x0005e2000c101126 */
[----:B------:R-:W-:-:S06]  /*26d0*/  ISETP.LT.OR P4, PT, R3, 0xa, !P0 ;  /* 0x0000000a0300780c */ /* 0x000fcc0004781670 */
[----:B------:R-:W-:Y:S07]  /*26e0*/  @P2 BRA `(.L_x_47) ;  /* 0x00000000000c2947 */ /* 0x000fee0003800000 */
[----:B------:R-:W2:Y:S02]  /*26f0*/  LDG.E.U8 R98, desc[UR38][R8.64+0x9] ;  /* 0x0000092608627981 */ /* 0x000ea4000c1e1100 */
[----:B--2---:R-:W-:-:S05]  /*2700*/  PRMT R13, R98, 0x8880, RZ ;  /* 0x00008880620d7816 */ /* 0x004fca00000000ff */
[----:B------:R-:W-:-:S07]  /*2710*/  IMAD R88, R13, R90, RZ ;  /* 0x0000005a0d587224 */ /* 0x000fce00078e02ff */
.L_x_47:
[----:B------:R-:W-:Y:S05]  /*2720*/  BSYNC B1 ;  /* 0x0000000000017941 */ /* 0x000fea0003800000 */
.L_x_46:
[----:B------:R-:W-:Y:S01]  /*2730*/  @!P2 IMAD R29, R29, R89, R88 ;  /* 0x000000591d1da224 */ /* 0x000fe200078e0258 */
[----:B------:R-:W-:Y:S04]  /*2740*/  BSSY B1, `(.L_x_48) ;  /* 0x0000006000017945 */ /* 0x000fe80003800000 */
[----:B------:R4:W-:Y:S01]  /*2750*/  @!P2 STG.E.U8 desc[UR38][R4.64+0x9], R29 ;  /* 0x0000091d0400a986 */ /* 0x0009e2000c101126 */
[----:B------:R-:W-:Y:S05]  /*2760*/  @P3 BRA `(.L_x_49) ;  /* 0x00000000000c3947 */ /* 0x000fea0003800000 */
[----:B------:R-:W2:Y:S02]  /*2770*/  LDG.E.U8 R98, desc[UR38][R10.64+0x8] ;  /* 0x000008260a627981 */ /* 0x000ea4000c1e1100 */
[----:B--2---:R-:W-:-:S05]  /*2780*/  PRMT R13, R98, 0x8880, RZ ;  /* 0x00008880620d7816 */ /* 0x004fca00000000ff */
[----:B------:R-:W-:-:S07]  /*2790*/  IMAD R88, R13, R90, RZ ;  /* 0x0000005a0d587224 */ /* 0x000fce00078e02ff */
.L_x_49:
[----:B------:R-:W-:Y:S05]  /*27a0*/  BSYNC B1 ;  /* 0x0000000000017941 */ /* 0x000fea0003800000 */
.L_x_48:
[----:B--2---:R-:W-:Y:S01]  /*27b0*/  @!P3 IMAD R13, R30, R89, R88 ;  /* 0x000000591e0db224 */ /* 0x004fe200078e0258 */
[----:B------:R-:W-:Y:S04]  /*27c0*/  BSSY B1, `(.L_x_50) ;  /* 0x0000006000017945 */ /* 0x000fe80003800000 */
[----:B------:R2:W-:Y:S01]  /*27d0*/  @!P3 STG.E.U8 desc[UR38][R6.64+0x8], R13 ;  /* 0x0000080d0600b986 */ /* 0x0005e2000c101126 */
[----:B------:R-:W-:Y:S05]  /*27e0*/  @P4 BRA `(.L_x_51) ;  /* 0x00000000000c4947 */ /* 0x000fea0003800000 */
[----:B------:R-:W2:Y:S02]  /*27f0*/  LDG.E.U8 R98, desc[UR38][R10.64+0x9] ;  /* 0x000009260a627981 */ /* 0x000ea4000c1e1100 */
[----:B--2---:R-:W-:-:S05]  /*2800*/  PRMT R13, R98, 0x8880, RZ ;  /* 0x00008880620d7816 */ /* 0x004fca00000000ff */
[----:B------:R-:W-:-:S07]  /*2810*/  IMAD R88, R13, R90, RZ ;  /* 0x0000005a0d587224 */ /* 0x000fce00078e02ff */
.L_x_51:
[----:B------:R-:W-:Y:S05]  /*2820*/  BSYNC B1 ;  /* 0x0000000000017941 */ /* 0x000fea0003800000 */
.L_x_50:
[----:B------:R-:W-:Y:S01]  /*2830*/  ISETP.LT.OR P2, PT, R3, 0x11, !P1 ;  /* 0x000000110300780c */ /* 0x000fe20004f41670 */
[----:B------:R-:W-:Y:S01]  /*2840*/  @!P4 IMAD R31, R31, R89, R88 ;  /* 0x000000591f1fc224 */ /* 0x000fe200078e0258 */
        /* <DEDUP_REMOVED lines=8> */
.L_x_53:
[----:B------:R-:W-:Y:S05]  /*28d0*/  BSYNC B1 ;  /* 0x0000000000017941 */ /* 0x000fea0003800000 */
.L_x_52:
[----:B--2---:R-:W-:Y:S01]  /*28e0*/  @!P2 IMAD R13, R32, R89, R88 ;  /* 0x00000059200da224 */ /* 0x004fe200078e0258 */
[----:B------:R-:W-:Y:S04]  /*28f0*/  BSSY B1, `(.L_x_54) ;  /* 0x0000006000017945 */ /* 0x000fe80003800000 */
[----:B------:R2:W-:Y:S01]  /*2900*/  @!P2 STG.E.U8 desc[UR38][R4.64+0x10], R13 ;  /* 0x0000100d0400a986 */ /* 0x0005e2000c101126 */
[----:B------:R-:W-:Y:S05]  /*2910*/  @P3 BRA `(.L_x_55) ;  /* 0x00000000000c3947 */ /* 0x000fea0003800000 */
[----:B------:R-:W2:Y:S02]  /*2920*/  LDG.E.U8 R98, desc[UR38][R8.64+0x11] ;  /* 0x0000112608627981 */ /* 0x000ea4000c1e1100 */
[----:B--2---:R-:W-:-:S05]  /*2930*/  PRMT R13, R98, 0x8880, RZ ;  /* 0x00008880620d7816 */ /* 0x004fca00000000ff */
[----:B------:R-:W-:-:S07]  /*2940*/  IMAD R88, R13, R90, RZ ;  /* 0x0000005a0d587224 */ /* 0x000fce00078e02ff */
.L_x_55:
[----:B------:R-:W-:Y:S05]  /*2950*/  BSYNC B1 ;  /* 0x0000000000017941 */ /* 0x000fea0003800000 */
.L_x_54:
[----:B------:R-:W-:Y:S01]  /*2960*/  @!P3 IMAD R33, R33, R89, R88 ;  /* 0x000000592121b224 */ /* 0x000fe200078e0258 */
[----:B------:R-:W-:Y:S04]  /*2970*/  BSSY B1, `(.L_x_56) ;  /* 0x0000006000017945 */ /* 0x000fe80003800000 */
[----:B------:R0:W-:Y:S01]  /*2980*/  @!P3 STG.E.U8 desc[UR38][R4.64+0x11], R33 ;  /* 0x000011210400b986 */ /* 0x0001e2000c101126 */
[----:B------:R-:W-:Y:S05]  /*2990*/  @P4 BRA `(.L_x_57) ;  /* 0x00000000000c4947 */ /* 0x000fea0003800000 */
[----:B------:R-:W2:Y:S02]  /*29a0*/  LDG.E.U8 R98, desc[UR38][R10.64+0x10] ;  /* 0x000010260a627981 */ /* 0x000ea4000c1e1100 */
[----:B--2---:R-:W-:-:S05]  /*29b0*/  PRMT R13, R98, 0x8880, RZ ;  /* 0x00008880620d7816 */ /* 0x004fca00000000ff */
[----:B------:R-:W-:-:S07]  /*29c0*/  IMAD R88, R13, R90, RZ ;  /* 0x0000005a0d587224 */ /* 0x000fce00078e02ff */
.L_x_57:
[----:B------:R-:W-:Y:S05]  /*29d0*/  BSYNC B1 ;  /* 0x0000000000017941 */ /* 0x000fea0003800000 */
.L_x_56:
        /* <DEDUP_REMOVED lines=10> */
.L_x_59:
[----:B------:R-:W-:Y:S05]  /*2a80*/  BSYNC B1 ;  /* 0x0000000000017941 */ /* 0x000fea0003800000 */
.L_x_58:
[----:B------:R-:W-:Y:S01]  /*2a90*/  @!P2 IMAD R35, R35, R89, R88 ;  /* 0x000000592323a224 */ /* 0x000fe200078e0258 */
[----:B------:R-:W-:Y:S04]  /*2aa0*/  BSSY B1, `(.L_x_60) ;  /* 0x0000006000017945 */ /* 0x000fe80003800000 */
[----:B------:R0:W-:Y:S01]  /*2ab0*/  @!P2 STG.E.U8 desc[UR38][R6.64+0x11], R35 ;  /* 0x000011230600a986 */ /* 0x0001e2000c101126 */
[----:B------:R-:W-:Y:S05]  /*2ac0*/  @P3 BRA `(.L_x_61) ;  /* 0x00000000000c3947 */ /* 0x000fea0003800000 */
[----:B------:R-:W2:Y:S02]  /*2ad0*/  LDG.E.U8 R98, desc[UR38][R8.64+0x18] ;  /* 0x0000182608627981 */ /* 0x000ea4000c1e1100 */
[----:B--2---:R-:W-:-:S05]  /*2ae0*/  PRMT R13, R98, 0x8880, RZ ;  /* 0x00008880620d7816 */ /* 0x004fca00000000ff */
[----:B------:R-:W-:-:S07]  /*2af0*/  IMAD R88, R13, R90, RZ ;  /* 0x0000005a0d587224 */ /* 0x000fce00078e02ff */
.L_x_61:
[----:B------:R-:W-:Y:S05]  /*2b00*/  BSYNC B1 ;  /* 0x0000000000017941 */ /* 0x000fea0003800000 */
.L_x_60:
[----:B--2---:R-:W-:Y:S01]  /*2b10*/  @!P3 IMAD R13, R36, R89, R88 ;  /* 0x00000059240db224 */ /* 0x004fe200078e0258 */
[----:B------:R-:W-:Y:S04]  /*2b20*/  BSSY B1, `(.L_x_62) ;  /* 0x0000006000017945 */ /* 0x000fe80003800000 */
[----:B------:R2:W-:Y:S01]  /*2b30*/  @!P3 STG.E.U8 desc[UR38][R4.64+0x18], R13 ;  /* 0x0000180d0400b986 */ /* 0x0005e2000c101126 */
[----:B------:R-:W-:Y:S05]  /*2b40*/  @P4 BRA `(.L_x_63) ;  /* 0x00000000000c4947 */ /* 0x000fea0003800000 */
[----:B------:R-:W2:Y:S02]  /*2b50*/  LDG.E.U8 R98, desc[UR38][R8.64+0x19] ;  /* 0x0000192608627981 */ /* 0x000ea4000c1e1100 */
[----:B--2---:R-:W-:-:S05]  /*2b60*/  PRMT R13, R98, 0x8880, RZ ;  /* 0x00008880620d7816 */ /* 0x004fca00000000ff */
[----:B------:R-:W-:-:S07]  /*2b70*/  IMAD R88, R13, R90, RZ ;  /* 0x0000005a0d587224 */ /* 0x000fce00078e02ff */
.L_x_63:
[----:B------:R-:W-:Y:S05]  /*2b80*/  BSYNC B1 ;  /* 0x0000000000017941 */ /* 0x000fea0003800000 */
.L_x_62:
        /* <DEDUP_REMOVED lines=10> */
.L_x_65:
[----:B------:R-:W-:Y:S05]  /*2c30*/  BSYNC B1 ;  /* 0x0000000000017941 */ /* 0x000fea0003800000 */
.L_x_64:
[----:B--2---:R-:W-:Y:S01]  /*2c40*/  @!P2 IMAD R13, R38, R89, R88 ;  /* 0x00000059260da224 */ /* 0x004fe200078e0258 */
[----:B------:R-:W-:Y:S04]  /*2c50*/  BSSY B1, `(.L_x_66) ;  /* 0x0000006000017945 */ /* 0x000fe80003800000 */
[----:B------:R2:W-:Y:S01]  /*2c60*/  @!P2 STG.E.U8 desc[UR38][R6.64+0x18], R13 ;  /* 0x0000180d0600a986 */ /* 0x0005e2000c101126 */
[----:B------:R-:W-:Y:S05]  /*2c70*/  @P3 BRA `(.L_x_67) ;  /* 0x00000000000c3947 */ /* 0x000fea0003800000 */
[----:B------:R-:W2:Y:S02]  /*2c80*/  LDG.E.U8 R98, desc[UR38][R10.64+0x19] ;  /* 0x000019260a627981 */ /* 0x000ea4000c1e1100 */
[----:B--2---:R-:W-:-:S05]  /*2c90*/  PRMT R13, R98, 0x8880, RZ ;  /* 0x00008880620d7816 */ /* 0x004fca00000000ff */
[----:B------:R-:W-:-:S07]  /*2ca0*/  IMAD R88, R13, R90, RZ ;  /* 0x0000005a0d587224 */ /* 0x000fce00078e02ff */
.L_x_67:
[----:B------:R-:W-:Y:S05]  /*2cb0*/  BSYNC B1 ;  /* 0x0000000000017941 */ /* 0x000fea0003800000 */
.L_x_66:
[----:B------:R-:W-:Y:S01]  /*2cc0*/  @!P3 IMAD R39, R39, R89, R88 ;  /* 0x000000592727b224 */ /* 0x000fe200078e0258 */
[----:B------:R-:W-:Y:S04]  /*2cd0*/  BSSY B1, `(.L_x_68) ;  /* 0x0000006000017945 */ /* 0x000fe80003800000 */
[----:B------:R0:W-:Y:S01]  /*2ce0*/  @!P3 STG.E.U8 desc[UR38][R6.64+0x19], R39 ;  /* 0x000019270600b986 */ /* 0x0001e2000c101126 */
[----:B------:R-:W-:Y:S05]  /*2cf0*/  @P4 BRA `(.L_x_69) ;  /* 0x00000000000c4947 */ /* 0x000fea0003800000 */
[----:B------:R-:W2:Y:S02]  /*2d00*/  LDG.E.U8 R98, desc[UR38][R8.64+0x20] ;  /* 0x0000202608627981 */ /* 0x000ea4000c1e1100 */
[----:B--2---:R-:W-:-:S05]  /*2d10*/  PRMT R13, R98, 0x8880, RZ ;  /* 0x00008880620d7816 */ /* 0x004fca00000000ff */
[----:B------:R-:W-:-:S07]  /*2d20*/  IMAD R88, R13, R90, RZ ;  /* 0x0000005a0d587224 */ /* 0x000fce00078e02ff */
.L_x_69:
[----:B------:R-:W-:Y:S05]  /*2d30*/  BSYNC B1 ;  /* 0x0000000000017941 */ /* 0x000fea0003800000 */
.L_x_68:
        /* <DEDUP_REMOVED lines=10> */
.L_x_71:
[----:B------:R-:W-:Y:S05]  /*2de0*/  BSYNC B1 ;  /* 0x0000000000017941 */ /* 0x000fea0003800000 */
.L_x_70:
[----:B------:R-:W-:Y:S01]  /*2df0*/  @!P2 IMAD R41, R41, R89, R88 ;  /* 0x000000592929a224 */ /* 0x000fe200078e0258 */
[----:B------:R-:W-:Y:S04]  /*2e00*/  BSSY B1, `(.L_x_72) ;  /* 0x0000006000017945 */ /* 0x000fe80003800000 */
[----:B------:R0:W-:Y:S01]  /*2e10*/  @!P2 STG.E.U8 desc[UR38][R4.64+0x21], R41 ;  /* 0x000021290400a986 */ /* 0x0001e2000c101126 */
[----:B------:R-:W-:Y:S05]  /*2e20*/  @P3 BRA `(.L_x_73) ;  /* 0x00000000000c3947 */ /* 0x000fea0003800000 */
[----:B------:R-:W2:Y:S02]  /*2e30*/  LDG.E.U8 R98, desc[UR38][R10.64+0x20] ;  /* 0x000020260a627981 */ /* 0x000ea4000c1e1100 */
[----:B--2---:R-:W-:-:S05]  /*2e40*/  PRMT R13, R98, 0x8880, RZ ;  /* 0x00008880620d7816 */ /* 0x004fca00000000ff */
[----:B------:R-:W-:-:S07]  /*2e50*/  IMAD R88, R13, R90, RZ ;  /* 0x0000005a0d587224 */ /* 0x000fce00078e02ff */
.L_x_73:
[----:B------:R-:W-:Y:S05]  /*2e60*/  BSYNC B1 ;  /* 0x0000000000017941 */ /* 0x000fea0003800000 */
.L_x_72:
[----:B--2---:R-:W-:Y:S01]  /*2e70*/  @!P3 IMAD R13, R42, R89, R88 ;  /* 0x000000592a0db224 */ /* 0x004fe200078e0258 */
[----:B------:R-:W-:Y:S04]  /*2e80*/  BSSY B1, `(.L_x_74) ;  /* 0x0000006000017945 */ /* 0x000fe80003800000 */
[----:B------:R2:W-:Y:S01]  /*2e90*/  @!P3 STG.E.U8 desc[UR38][R6.64+0x20], R13 ;  /* 0x0000200d0600b986 */ /* 0x0005e2000c101126 */
[----:B------:R-:W-:Y:S05]  /*2ea0*/  @P4 BRA `(.L_x_75) ;  /* 0x00000000000c4947 */ /* 0x000fea0003800000 */
[----:B------:R-:W2:Y:S02]  /*2eb0*/  LDG.E.U8 R98, desc[UR38][R10.64+0x21] ;  /* 0x000021260a627981 */ /* 0x000ea4000c1e1100 */
[----:B--2---:R-:W-:-:S05]  /*2ec0*/  PRMT R13, R98, 0x8880, RZ ;  /* 0x00008880620d7816 */ /* 0x004fca00000000ff */
[----:B------:R-:W-:-:S07]  /*2ed0*/  IMAD R88, R13, R90, RZ ;  /* 0x0000005a0d587224 */ /* 0x000fce00078e02ff */
.L_x_75:
[----:B------:R-:W-:Y:S05]  /*2ee0*/  BSYNC B1 ;  /* 0x0000000000017941 */ /* 0x000fea0003800000 */
.L_x_74:
        /* <DEDUP_REMOVED lines=10> */
.L_x_77:
[----:B------:R-:W-:Y:S05]  /*2f90*/  BSYNC B1 ;  /* 0x0000000000017941 */ /* 0x000fea0003800000 */
.L_x_76:
[----:B--2---:R-:W-:Y:S01]  /*2fa0*/  @!P2 IMAD R13, R44, R89, R88 ;  /* 0x000000592c0da224 */ /* 0x004fe200078e0258 */
[----:B------:R-:W-:Y:S04]  /*2fb0*/  BSSY B1, `(.L_x_78) ;  /* 0x0000006000017945 */ /* 0x000fe80003800000 */
[----:B------:R2:W-:Y:S01]  /*2fc0*/  @!P2 STG.E.U8 desc[UR38][R4.64+0x28], R13 ;  /* 0x0000280d0400a986 */ /* 0x0005e2000c101126 */
[----:B------:R-:W-:Y:S05]  /*2fd0*/  @P3 BRA `(.L_x_79) ;  /* 0x00000000000c3947 */ /* 0x000fea0003800000 */
[----:B------:R-:W2:Y:S02]  /*2fe0*/  LDG.E.U8 R98, desc[UR38][R8.64+0x29] ;  /* 0x0000292608627981 */ /* 0x000ea4000c1e1100 */
[----:B--2---:R-:W-:-:S05]  /*2ff0*/  PRMT R13, R98, 0x8880, RZ ;  /* 0x00008880620d7816 */ /* 0x004fca00000000ff */
[----:B------:R-:W-:-:S07]  /*3000*/  IMAD R88, R13, R90, RZ ;  /* 0x0000005a0d587224 */ /* 0x000fce00078e02ff */
.L_x_79:
[----:B------:R-:W-:Y:S05]  /*3010*/  BSYNC B1 ;  /* 0x0000000000017941 */ /* 0x000fea0003800000 */
.L_x_78:
[----:B------:R-:W-:Y:S01]  /*3020*/  @!P3 IMAD R45, R45, R89, R88 ;  /* 0x000000592d2db224 */ /* 0x000fe200078e0258 */
[----:B------:R-:W-:Y:S04]  /*3030*/  BSSY B1, `(.L_x_80) ;  /* 0x0000006000017945 */ /* 0x000fe80003800000 */
[----:B------:R0:W-:Y:S01]  /*3040*/  @!P3 STG.E.U8 desc[UR38][R4.64+0x29], R45 ;  /* 0x0000292d0400b986 */ /* 0x0001e2000c101126 */
[----:B------:R-:W-:Y:S05]  /*3050*/  @P4 BRA `(.L_x_81) ;  /* 0x00000000000c4947 */ /* 0x000fea0003800000 */
[----:B------:R-:W2:Y:S02]  /*3060*/  LDG.E.U8 R98, desc[UR38][R10.64+0x28] ;  /* 0x000028260a627981 */ /* 0x000ea4000c1e1100 */
[----:B--2---:R-:W-:-:S05]  /*3070*/  PRMT R13, R98, 0x8880, RZ ;  /* 0x00008880620d7816 */ /* 0x004fca00000000ff */
[----:B------:R-:W-:-:S07]  /*3080*/  IMAD R88, R13, R90, RZ ;  /* 0x0000005a0d587224 */ /* 0x000fce00078e02ff */
.L_x_81:
[----:B------:R-:W-:Y:S05]  /*3090*/  BSYNC B1 ;  /* 0x0000000000017941 */ /* 0x000fea0003800000 */
.L_x_80:
        /* <DEDUP_REMOVED lines=10> */
.L_x_83:
[----:B------:R-:W-:Y:S05]  /*3140*/  BSYNC B1 ;  /* 0x0000000000017941 */ /* 0x000fea0003800000 */
.L_x_82:
[----:B------:R-:W-:Y:S01]  /*3150*/  @!P2 IMAD R47, R47, R89, R88 ;  /* 0x000000592f2fa224 */ /* 0x000fe200078e0258 */
[----:B------:R-:W-:Y:S04]  /*3160*/  BSSY B1, `(.L_x_84) ;  /* 0x0000006000017945 */ /* 0x000fe80003800000 */
[----:B------:R0:W-:Y:S01]  /*3170*/  @!P2 STG.E.U8 desc[UR38][R6.64+0x29], R47 ;  /* 0x0000292f0600a986 */ /* 0x0001e2000c101126 */
[----:B------:R-:W-:Y:S05]  /*3180*/  @P3 BRA `(.L_x_85) ;  /* 0x00000000000c3947 */ /* 0x000fea0003800000 */
[----:B------:R-:W2:Y:S02]  /*3190*/  LDG.E.U8 R98, desc[UR38][R8.64+0x30] ;  /* 0x0000302608627981 */ /* 0x000ea4000c1e1100 */
[----:B--2---:R-:W-:-:S05]  /*31a0*/  PRMT R13, R98, 0x8880, RZ ;  /* 0x00008880620d7816 */ /* 0x004fca00000000ff */
[----:B------:R-:W-:-:S07]  /*31b0*/  IMAD R88, R13, R90, RZ ;  /* 0x0000005a0d587224 */ /* 0x000fce00078e02ff */
.L_x_85:
[----:B------:R-:W-:Y:S05]  /*31c0*/  BSYNC B1 ;  /* 0x0000000000017941 */ /* 0x000fea0003800000 */
.L_x_84:
[----:B--2---:R-:W-:Y:S01]  /*31d0*/  @!P3 IMAD R13, R48, R89, R88 ;  /* 0x00000059300db224 */ /* 0x004fe200078e0258 */
[----:B------:R-:W-:Y:S04]  /*31e0*/  BSSY B1, `(.L_x_86) ;  /* 0x0000006000017945 */ /* 0x000fe80003800000 */
[----:B------:R2:W-:Y:S01]  /*31f0*/  @!P3 STG.E.U8 desc[UR38][R4.64+0x30], R13 ;  /* 0x0000300d0400b986 */ /* 0x0005e2000c101126 */
[----:B------:R-:W-:Y:S05]  /*3200*/  @P4 BRA `(.L_x_87) ;  /* 0x00000000000c4947 */ /* 0x000fea0003800000 */
[----:B------:R-:W2:Y:S02]  /*3210*/  LDG.E.U8 R98, desc[UR38][R8.64+0x31] ;  /* 0x0000312608627981 */ /* 0x000ea4000c1e1100 */
[----:B--2---:R-:W-:-:S05]  /*3220*/  PRMT R13, R98, 0x8880, RZ ;  /* 0x00008880620d7816 */ /* 0x004fca00000000ff */
[----:B------:R-:W-:-:S07]  /*3230*/  IMAD R88, R13, R90, RZ ;  /* 0x0000005a0d587224 */ /* 0x000fce00078e02ff */
.L_x_87:
[----:B------:R-:W-:Y:S05]  /*3240*/  BSYNC B1 ;  /* 0x0000000000017941 */ /* 0x000fea0003800000 */
.L_x_86:
        /* <DEDUP_REMOVED lines=10> */
.L_x_89:
[----:B------:R-:W-:Y:S05]  /*32f0*/  BSYNC B1 ;  /* 0x0000000000017941 */ /* 0x000fea0003800000 */
.L_x_88:
[----:B--2---:R-:W-:Y:S01]  /*3300*/  @!P2 IMAD R13, R50, R89, R88 ;  /* 0x00000059320da224 */ /* 0x004fe200078e0258 */
[----:B------:R-:W-:Y:S04]  /*3310*/  BSSY B1, `(.L_x_90) ;  /* 0x0000006000017945 */ /* 0x000fe80003800000 */
[----:B------:R2:W-:Y:S01]  /*3320*/  @!P2 STG.E.U8 desc[UR38][R6.64+0x30], R13 ;  /* 0x0000300d0600a986 */ /* 0x0005e2000c101126 */
[----:B------:R-:W-:Y:S05]  /*3330*/  @P3 BRA `(.L_x_91) ;  /* 0x00000000000c3947 */ /* 0x000fea0003800000 */
[----:B------:R-:W2:Y:S02]  /*3340*/  LDG.E.U8 R98, desc[UR38][R10.64+0x31] ;  /* 0x000031260a627981 */ /* 0x000ea4000c1e1100 */
[----:B--2---:R-:W-:-:S05]  /*3350*/  PRMT R13, R98, 0x8880, RZ ;  /* 0x00008880620d7816 */ /* 0x004fca00000000ff */
[----:B------:R-:W-:-:S07]  /*3360*/  IMAD R88, R13, R90, RZ ;  /* 0x0000005a0d587224 */ /* 0x000fce00078e02ff */
.L_x_91:
[----:B------:R-:W-:Y:S05]  /*3370*/  BSYNC B1 ;  /* 0x0000000000017941 */ /* 0x000fea0003800000 */
.L_x_90:
[----:B------:R-:W-:Y:S01]  /*3380*/  @!P3 IMAD R51, R51, R89, R88 ;  /* 0x000000593333b224 */ /* 0x000fe200078e0258 */
[----:B------:R-:W-:Y:S04]  /*3390*/  BSSY B1, `(.L_x_92) ;  /* 0x0000006000017945 */ /* 0x000fe80003800000 */
[----:B------:R0:W-:Y:S01]  /*33a0*/  @!P3 STG.E.U8 desc[UR38][R6.64+0x31], R51 ;  /* 0x000031330600b986 */ /* 0x0001e2000c101126 */
[----:B------:R-:W-:Y:S05]  /*33b0*/  @P4 BRA `(.L_x_93) ;  /* 0x00000000000c4947 */ /* 0x000fea0003800000 */
[----:B------:R-:W2:Y:S02]  /*33c0*/  LDG.E.U8 R98, desc[UR38][R8.64+0x38] ;  /* 0x0000382608627981 */ /* 0x000ea4000c1e1100 */
[----:B--2---:R-:W-:-:S05]  /*33d0*/  PRMT R13, R98, 0x8880, RZ ;  /* 0x00008880620d7816 */ /* 0x004fca00000000ff */
[----:B------:R-:W-:-:S07]  /*33e0*/  IMAD R88, R13, R90, RZ ;  /* 0x0000005a0d587224 */ /* 0x000fce00078e02ff */
.L_x_93:
[----:B------:R-:W-:Y:S05]  /*33f0*/  BSYNC B1 ;  /* 0x0000000000017941 */ /* 0x000fea0003800000 */
.L_x_92:
        /* <DEDUP_REMOVED lines=10> */
.L_x_95:
[----:B------:R-:W-:Y:S05]  /*34a0*/  BSYNC B1 ;  /* 0x0000000000017941 */ /* 0x000fea0003800000 */
.L_x_94:
[----:B------:R-:W-:Y:S01]  /*34b0*/  @!P2 IMAD R53, R53, R89, R88 ;  /* 0x000000593535a224 */ /* 0x000fe200078e0258 */
[----:B------:R-:W-:Y:S04]  /*34c0*/  BSSY B1, `(.L_x_96) ;  /* 0x0000006000017945 */ /* 0x000fe80003800000 */
[----:B------:R0:W-:Y:S01]  /*34d0*/  @!P2 STG.E.U8 desc[UR38][R4.64+0x39], R53 ;  /* 0x000039350400a986 */ /* 0x0001e2000c101126 */
[----:B------:R-:W-:Y:S05]  /*34e0*/  @P3 BRA `(.L_x_97) ;  /* 0x00000000000c3947 */ /* 0x000fea0003800000 */
[----:B------:R-:W2:Y:S02]  /*34f0*/  LDG.E.U8 R98, desc[UR38][R10.64+0x38] ;  /* 0x000038260a627981 */ /* 0x000ea4000c1e1100 */
[----:B--2---:R-:W-:-:S05]  /*3500*/  PRMT R13, R98, 0x8880, RZ ;  /* 0x00008880620d7816 */ /* 0x004fca00000000ff */
[----:B------:R-:W-:-:S07]  /*3510*/  IMAD R88, R13, R90, RZ ;  /* 0x0000005a0d587224 */ /* 0x000fce00078e02ff */
.L_x_97:
[----:B------:R-:W-:Y:S05]  /*3520*/  BSYNC B1 ;  /* 0x0000000000017941 */ /* 0x000fea0003800000 */
.L_x_96:
[----:B--2---:R-:W-:Y:S01]  /*3530*/  @!P3 IMAD R13, R54, R89, R88 ;  /* 0x00000059360db224 */ /* 0x004fe200078e0258 */
[----:B------:R-:W-:Y:S04]  /*3540*/  BSSY B1, `(.L_x_98) ;  /* 0x0000006000017945 */ /* 0x000fe80003800000 */
[----:B------:R2:W-:Y:S01]  /*3550*/  @!P3 STG.E.U8 desc[UR38][R6.64+0x38], R13 ;  /* 0x0000380d0600b986 */ /* 0x0005e2000c101126 */
[----:B------:R-:W-:Y:S05]  /*3560*/  @P4 BRA `(.L_x_99) ;  /* 0x00000000000c4947 */ /* 0x000fea0003800000 */
[----:B------:R-:W2:Y:S02]  /*3570*/  LDG.E.U8 R98, desc[UR38][R10.64+0x39] ;  /* 0x000039260a627981 */ /* 0x000ea4000c1e1100 */
[----:B--2---:R-:W-:-:S05]  /*3580*/  PRMT R13, R98, 0x8880, RZ ;  /* 0x00008880620d7816 */ /* 0x004fca00000000ff */
[----:B------:R-:W-:-:S07]  /*3590*/  IMAD R88, R13, R90, RZ ;  /* 0x0000005a0d587224 */ /* 0x000fce00078e02ff */
.L_x_99:
[----:B------:R-:W-:Y:S05]  /*35a0*/  BSYNC B1 ;  /* 0x0000000000017941 */ /* 0x000fea0003800000 */
.L_x_98:
        /* <DEDUP_REMOVED lines=10> */
.L_x_101:
[----:B------:R-:W-:Y:S05]  /*3650*/  BSYNC B1 ;  /* 0x0000000000017941 */ /* 0x000fea0003800000 */
.L_x_100:
[----:B--2---:R-:W-:Y:S01]  /*3660*/  @!P2 IMAD R13, R56, R89, R88 ;  /* 0x00000059380da224 */ /* 0x004fe200078e0258 */
[----:B------:R-:W-:Y:S04]  /*3670*/  BSSY B1, `(.L_x_102) ;  /* 0x0000006000017945 */ /* 0x000fe80003800000 */
[----:B------:R2:W-:Y:S01]  /*3680*/  @!P2 STG.E.U8 desc[UR38][R4.64+0x40], R13 ;  /* 0x0000400d0400a986 */ /* 0x0005e2000c101126 */
[----:B------:R-:W-:Y:S05]  /*3690*/  @P3 BRA `(.L_x_103) ;  /* 0x00000000000c3947 */ /* 0x000fea0003800000 */
[----:B------:R-:W2:Y:S02]  /*36a0*/  LDG.E.U8 R98, desc[UR38][R8.64+0x41] ;  /* 0x0000412608627981 */ /* 0x000ea4000c1e1100 */
[----:B--2---:R-:W-:-:S05]  /*36b0*/  PRMT R13, R98, 0x8880, RZ ;  /* 0x00008880620d7816 */ /* 0x004fca00000000ff */
[----:B------:R-:W-:-:S07]  /*36c0*/  IMAD R88, R13, R90, RZ ;  /* 0x0000005a0d587224 */ /* 0x000fce00078e02ff */
.L_x_103:
[----:B------:R-:W-:Y:S05]  /*36d0*/  BSYNC B1 ;  /* 0x0000000000017941 */ /* 0x000fea0003800000 */
.L_x_102:
[----:B------:R-:W-:Y:S01]  /*36e0*/  @!P3 IMAD R57, R57, R89, R88 ;  /* 0x000000593939b224 */ /* 0x000fe200078e0258 */
[----:B------:R-:W-:Y:S04]  /*36f0*/  BSSY B1, `(.L_x_104) ;  /* 0x0000006000017945 */ /* 0x000fe80003800000 */
[----:B------:R0:W-:Y:S01]  /*3700*/  @!P3 STG.E.U8 desc[UR38][R4.64+0x41], R57 ;  /* 0x000041390400b986 */ /* 0x0001e2000c101126 */
[----:B------:R-:W-:Y:S05]  /*3710*/  @P4 BRA `(.L_x_105) ;  /* 0x00000000000c4947 */ /* 0x000fea0003800000 */
[----:B------:R-:W2:Y:S02]  /*3720*/  LDG.E.U8 R98, desc[UR38][R10.64+0x40] ;  /* 0x000040260a627981 */ /* 0x000ea4000c1e1100 */
[----:B--2---:R-:W-:-:S05]  /*3730*/  PRMT R13, R98, 0x8880, RZ ;  /* 0x00008880620d7816 */ /* 0x004fca00000000ff */
[----:B------:R-:W-:-:S07]  /*3740*/  IMAD R88, R13, R90, RZ ;  /* 0x0000005a0d587224 */ /* 0x000fce00078e02ff */
.L_x_105:
[----:B------:R-:W-:Y:S05]  /*3750*/  BSYNC B1 ;  /* 0x0000000000017941 */ /* 0x000fea0003800000 */
.L_x_104:
        /* <DEDUP_REMOVED lines=10> */
.L_x_107:
[----:B------:R-:W-:Y:S05]  /*3800*/  BSYNC B1 ;  /* 0x0000000000017941 */ /* 0x000fea0003800000 */
.L_x_106:
[----:B------:R-:W-:Y:S01]  /*3810*/  @!P2 IMAD R59, R59, R89, R88 ;  /* 0x000000593b3ba224 */ /* 0x000fe200078e0258 */
[----:B------:R-:W-:Y:S04]  /*3820*/  BSSY B1, `(.L_x_108) ;  /* 0x0000006000017945 */ /* 0x000fe80003800000 */
[----:B------:R0:W-:Y:S01]  /*3830*/  @!P2 STG.E.U8 desc[UR38][R6.64+0x41], R59 ;  /* 0x0000413b0600a986 */ /* 0x0001e2000c101126 */
[----:B------:R-:W-:Y:S05]  /*3840*/  @P3 BRA `(.L_x_109) ;  /* 0x00000000000c3947 */ /* 0x000fea0003800000 */
[----:B------:R-:W2:Y:S02]  /*3850*/  LDG.E.U8 R98, desc[UR38][R8.64+0x48] ;  /* 0x0000482608627981 */ /* 0x000ea4000c1e1100 */
[----:B--2---:R-:W-:-:S05]  /*3860*/  PRMT R13, R98, 0x8880, RZ ;  /* 0x00008880620d7816 */ /* 0x004fca00000000ff */
[----:B------:R-:W-:-:S07]  /*3870*/  IMAD R88, R13, R90, RZ ;  /* 0x0000005a0d587224 */ /* 0x000fce00078e02ff */
.L_x_109:
[----:B------:R-:W-:Y:S05]  /*3880*/  BSYNC B1 ;  /* 0x0000000000017941 */ /* 0x000fea0003800000 */
.L_x_108:
[----:B--2---:R-:W-:Y:S01]  /*3890*/  @!P3 IMAD R13, R60, R89, R88 ;  /* 0x000000593c0db224 */ /* 0x004fe200078e0258 */
[----:B------:R-:W-:Y:S04]  /*38a0*/  BSSY B1, `(.L_x_110) ;  /* 0x0000006000017945 */ /* 0x000fe80003800000 */
[----:B------:R2:W-:Y:S01]  /*38b0*/  @!P3 STG.E.U8 desc[UR38][R4.64+0x48], R13 ;  /* 0x0000480d0400b986 */ /* 0x0005e2000c101126 */
[----:B------:R-:W-:Y:S05]  /*38c0*/  @P4 BRA `(.L_x_111) ;  /* 0x00000000000c4947 */ /* 0x000fea0003800000 */
[----:B------:R-:W2:Y:S02]  /*38d0*/  LDG.E.U8 R98, desc[UR38][R8.64+0x49] ;  /* 0x0000492608627981 */ /* 0x000ea4000c1e1100 */
[----:B--2---:R-:W-:-:S05]  /*38e0*/  PRMT R13, R98, 0x8880, RZ ;  /* 0x00008880620d7816 */ /* 0x004fca00000000ff */
[----:B------:R-:W-:-:S07]  /*38f0*/  IMAD R88, R13, R90, RZ ;  /* 0x0000005a0d587224 */ /* 0x000fce00078e02ff */
.L_x_111:
[----:B------:R-:W-:Y:S05]  /*3900*/  BSYNC B1 ;  /* 0x0000000000017941 */ /* 0x000fea0003800000 */
.L_x_110:
        /* <DEDUP_REMOVED lines=10> */
.L_x_113:
[----:B------:R-:W-:Y:S05]  /*39b0*/  BSYNC B1 ;  /* 0x0000000000017941 */ /* 0x000fea0003800000 */
.L_x_112:
[----:B--2---:R-:W-:Y:S01]  /*39c0*/  @!P2 IMAD R13, R62, R89, R88 ;  /* 0x000000593e0da224 */ /* 0x004fe200078e0258 */
[----:B------:R-:W-:Y:S04]  /*39d0*/  BSSY B1, `(.L_x_114) ;  /* 0x0000006000017945 */ /* 0x000fe80003800000 */
[----:B------:R2:W-:Y:S01]  /*39e0*/  @!P2 STG.E.U8 desc[UR38][R6.64+0x48], R13 ;  /* 0x0000480d0600a986 */ /* 0x0005e2000c101126 */
[----:B------:R-:W-:Y:S05]  /*39f0*/  @P3 BRA `(.L_x_115) ;  /* 0x00000000000c3947 */ /* 0x000fea0003800000 */
[----:B------:R-:W2:Y:S02]  /*3a00*/  LDG.E.U8 R98, desc[UR38][R10.64+0x49] ;  /* 0x000049260a627981 */ /* 0x000ea4000c1e1100 */
[----:B--2---:R-:W-:-:S05]  /*3a10*/  PRMT R13, R98, 0x8880, RZ ;  /* 0x00008880620d7816 */ /* 0x004fca00000000ff */
[----:B------:R-:W-:-:S07]  /*3a20*/  IMAD R88, R13, R90, RZ ;  /* 0x0000005a0d587224 */ /* 0x000fce00078e02ff */
.L_x_115:
[----:B------:R-:W-:Y:S05]  /*3a30*/  BSYNC B1 ;  /* 0x0000000000017941 */ /* 0x000fea0003800000 */
.L_x_114:
[----:B------:R-:W-:Y:S01]  /*3a40*/  @!P3 IMAD R63, R63, R89, R88 ;  /* 0x000000593f3fb224 */ /* 0x000fe200078e0258 */
[----:B------:R-:W-:Y:S04]  /*3a50*/  BSSY B1, `(.L_x_116) ;  /* 0x0000006000017945 */ /* 0x000fe80003800000 */
[----:B------:R0:W-:Y:S01]  /*3a60*/  @!P3 STG.E.U8 desc[UR38][R6.64+0x49], R63 ;  /* 0x0000493f0600b986 */ /* 0x0001e2000c101126 */
[----:B------:R-:W-:Y:S05]  /*3a70*/  @P4 BRA `(.L_x_117) ;  /* 0x00000000000c4947 */ /* 0x000fea0003800000 */
[----:B------:R-:W2:Y:S02]  /*3a80*/  LDG.E.U8 R98, desc[UR38][R8.64+0x50] ;  /* 0x0000502608627981 */ /* 0x000ea4000c1e1100 */
[----:B--2---:R-:W-:-:S05]  /*3a90*/  PRMT R13, R98, 0x8880, RZ ;  /* 0x00008880620d7816 */ /* 0x004fca00000000ff */
[----:B------:R-:W-:-:S07]  /*3aa0*/  IMAD R88, R13, R90, RZ ;  /* 0x0000005a0d587224 */ /* 0x000fce00078e02ff */
.L_x_117:
[----:B------:R-:W-:Y:S05]  /*3ab0*/  BSYNC B1 ;  /* 0x0000000000017941 */ /* 0x000fea0003800000 */
.L_x_116:
        /* <DEDUP_REMOVED lines=10> */
.L_x_119:
[----:B------:R-:W-:Y:S05]  /*3b60*/  BSYNC B1 ;  /* 0x0000000000017941 */ /* 0x000fea0003800000 */
.L_x_118:
[----:B------:R-:W-:Y:S01]  /*3b70*/  @!P2 IMAD R65, R65, R89, R88 ;  /* 0x000000594141a224 */ /* 0x000fe200078e0258 */
[----:B------:R-:W-:Y:S04]  /*3b80*/  BSSY B1, `(.L_x_120) ;  /* 0x0000006000017945 */ /* 0x000fe80003800000 */
[----:B------:R0:W-:Y:S01]  /*3b90*/  @!P2 STG.E.U8 desc[UR38][R4.64+0x51], R65 ;  /* 0x000051410400a986 */ /* 0x0001e2000c101126 */
[----:B------:R-:W-:Y:S05]  /*3ba0*/  @P3 BRA `(.L_x_121) ;  /* 0x00000000000c3947 */ /* 0x000fea0003800000 */
[----:B------:R-:W2:Y:S02]  /*3bb0*/  LDG.E.U8 R98, desc[UR38][R10.64+0x50] ;  /* 0x000050260a627981 */ /* 0x000ea4000c1e1100 */
[----:B--2---:R-:W-:-:S05]  /*3bc0*/  PRMT R13, R98, 0x8880, RZ ;  /* 0x00008880620d7816 */ /* 0x004fca00000000ff */
[----:B------:R-:W-:-:S07]  /*3bd0*/  IMAD R88, R13, R90, RZ ;  /* 0x0000005a0d587224 */ /* 0x000fce00078e02ff */
.L_x_121:
[----:B------:R-:W-:Y:S05]  /*3be0*/  BSYNC B1 ;  /* 0x0000000000017941 */ /* 0x000fea0003800000 */
.L_x_120:
[----:B--2---:R-:W-:Y:S01]  /*3bf0*/  @!P3 IMAD R13, R66, R89, R88 ;  /* 0x00000059420db224 */ /* 0x004fe200078e0258 */
[----:B------:R-:W-:Y:S04]  /*3c00*/  BSSY B1, `(.L_x_122) ;  /* 0x0000006000017945 */ /* 0x000fe80003800000 */
[----:B------:R2:W-:Y:S01]  /*3c10*/  @!P3 STG.E.U8 desc[UR38][R6.64+0x50], R13 ;  /* 0x0000500d0600b986 */ /* 0x0005e2000c101126 */
[----:B------:R-:W-:Y:S05]  /*3c20*/  @P4 BRA `(.L_x_123) ;  /* 0x00000000000c4947 */ /* 0x000fea0003800000 */
[----:B------:R-:W2:Y:S02]  /*3c30*/  LDG.E.U8 R98, desc[UR38][R10.64+0x51] ;  /* 0x000051260a627981 */ /* 0x000ea4000c1e1100 */
[----:B--2---:R-:W-:-:S05]  /*3c40*/  PRMT R13, R98, 0x8880, RZ ;  /* 0x00008880620d7816 */ /* 0x004fca00000000ff */
[----:B------:R-:W-:-:S07]  /*3c50*/  IMAD R88, R13, R90, RZ ;  /* 0x0000005a0d587224 */ /* 0x000fce00078e02ff */
.L_x_123:
[----:B------:R-:W-:Y:S05]  /*3c60*/  BSYNC B1 ;  /* 0x0000000000017941 */ /* 0x000fea0003800000 */
.L_x_122:
        /* <DEDUP_REMOVED lines=10> */
.L_x_125:
[----:B------:R-:W-:Y:S05]  /*3d10*/  BSYNC B1 ;  /* 0x0000000000017941 */ /* 0x000fea0003800000 */
.L_x_124:
[----:B--2---:R-:W-:Y:S01]  /*3d20*/  @!P2 IMAD R13, R68, R89, R88 ;  /* 0x00000059440da224 */ /* 0x004fe200078e0258 */
[----:B------:R-:W-:Y:S04]  /*3d30*/  BSSY B1, `(.L_x_126) ;  /* 0x0000006000017945 */ /* 0x000fe80003800000 */
[----:B------:R2:W-:Y:S01]  /*3d40*/  @!P2 STG.E.U8 desc[UR38][R4.64+0x58], R13 ;  /* 0x0000580d0400a986 */ /* 0x0005e2000c101126 */
[----:B------:R-:W-:Y:S05]  /*3d50*/  @P3 BRA `(.L_x_127) ;  /* 0x00000000000c3947 */ /* 0x000fea0003800000 */
[----:B------:R-:W2:Y:S02]  /*3d60*/  LDG.E.U8 R98, desc[UR38][R8.64+0x59] ;  /* 0x0000592608627981 */ /* 0x000ea4000c1e1100 */
[----:B--2---:R-:W-:-:S05]  /*3d70*/  PRMT R13, R98, 0x8880, RZ ;  /* 0x00008880620d7816 */ /* 0x004fca00000000ff */
[----:B------:R-:W-:-:S07]  /*3d80*/  IMAD R88, R13, R90, RZ ;  /* 0x0000005a0d587224 */ /* 0x000fce00078e02ff */
.L_x_127:
[----:B------:R-:W-:Y:S05]  /*3d90*/  BSYNC B1 ;  /* 0x0000000000017941 */ /* 0x000fea0003800000 */
.L_x_126:
[----:B------:R-:W-:Y:S01]  /*3da0*/  @!P3 IMAD R69, R69, R89, R88 ;  /* 0x000000594545b224 */ /* 0x000fe200078e0258 */
[----:B------:R-:W-:Y:S04]  /*3db0*/  BSSY B1, `(.L_x_128) ;  /* 0x0000006000017945 */ /* 0x000fe80003800000 */
[----:B------:R0:W-:Y:S01]  /*3dc0*/  @!P3 STG.E.U8 desc[UR38][R4.64+0x59], R69 ;  /* 0x000059450400b986 */ /* 0x0001e2000c101126 */
[----:B------:R-:W-:Y:S05]  /*3dd0*/  @P4 BRA `(.L_x_129) ;  /* 0x00000000000c4947 */ /* 0x000fea0003800000 */
[----:B------:R-:W2:Y:S02]  /*3de0*/  LDG.E.U8 R98, desc[UR38][R10.64+0x58] ;  /* 0x000058260a627981 */ /* 0x000ea4000c1e1100 */
[----:B--2---:R-:W-:-:S05]  /*3df0*/  PRMT R13, R98, 0x8880, RZ ;  /* 0x00008880620d7816 */ /* 0x004fca00000000ff */
[----:B------:R-:W-:-:S07]  /*3e00*/  IMAD R88, R13, R90, RZ ;  /* 0x0000005a0d587224 */ /* 0x000fce00078e02ff */
.L_x_129:
[----:B------:R-:W-:Y:S05]  /*3e10*/  BSYNC B1 ;  /* 0x0000000000017941 */ /* 0x000fea0003800000 */
.L_x_128:
        /* <DEDUP_REMOVED lines=10> */
.L_x_131:
[----:B------:R-:W-:Y:S05]  /*3ec0*/  BSYNC B1 ;  /* 0x0000000000017941 */ /* 0x000fea0003800000 */
.L_x_130:
[----:B------:R-:W-:Y:S01]  /*3ed0*/  @!P2 IMAD R71, R71, R89, R88 ;  /* 0x000000594747a224 */ /* 0x000fe200078e0258 */
[----:B------:R-:W-:Y:S04]  /*3ee0*/  BSSY B1, `(.L_x_132) ;  /* 0x0000006000017945 */ /* 0x000fe80003800000 */
[----:B------:R0:W-:Y:S01]  /*3ef0*/  @!P2 STG.E.U8 desc[UR38][R6.64+0x59], R71 ;  /* 0x000059470600a986 */ /* 0x0001e2000c101126 */
[----:B------:R-:W-:Y:S05]  /*3f00*/  @P3 BRA `(.L_x_133) ;  /* 0x00000000000c3947 */ /* 0x000fea0003800000 */
[----:B------:R-:W2:Y:S02]  /*3f10*/  LDG.E.U8 R98, desc[UR38][R8.64+0x60] ;  /* 0x0000602608627981 */ /* 0x000ea4000c1e1100 */
[----:B--2---:R-:W-:-:S05]  /*3f20*/  PRMT R13, R98, 0x8880, RZ ;  /* 0x00008880620d7816 */ /* 0x004fca00000000ff */
[----:B------:R-:W-:-:S07]  /*3f30*/  IMAD R88, R13, R90, RZ ;  /* 0x0000005a0d587224 */ /* 0x000fce00078e02ff */
.L_x_133:
[----:B------:R-:W-:Y:S05]  /*3f40*/  BSYNC B1 ;  /* 0x0000000000017941 */ /* 0x000fea0003800000 */
.L_x_132:
[----:B--2---:R-:W-:Y:S01]  /*3f50*/  @!P3 IMAD R13, R72, R89, R88 ;  /* 0x00000059480db224 */ /* 0x004fe200078e0258 */
[----:B------:R-:W-:Y:S04]  /*3f60*/  BSSY B1, `(.L_x_134) ;  /* 0x0000006000017945 */ /* 0x000fe80003800000 */
[----:B------:R2:W-:Y:S01]  /*3f70*/  @!P3 STG.E.U8 desc[UR38][R4.64+0x60], R13 ;  /* 0x0000600d0400b986 */ /* 0x0005e2000c101126 */
[----:B------:R-:W-:Y:S05]  /*3f80*/  @P4 BRA `(.L_x_135) ;  /* 0x00000000000c4947 */ /* 0x000fea0003800000 */
[----:B------:R-:W2:Y:S02]  /*3f90*/  LDG.E.U8 R98, desc[UR38][R8.64+0x61] ;  /* 0x0000612608627981 */ /* 0x000ea4000c1e1100 */
[----:B--2---:R-:W-:-:S05]  /*3fa0*/  PRMT R13, R98, 0x8880, RZ ;  /* 0x00008880620d7816 */ /* 0x004fca00000000ff */
[----:B------:R-:W-:-:S07]  /*3fb0*/  IMAD R88, R13, R90, RZ ;  /* 0x0000005a0d587224 */ /* 0x000fce00078e02ff */
.L_x_135:
[----:B------:R-:W-:Y:S05]  /*3fc0*/  BSYNC B1 ;  /* 0x0000000000017941 */ /* 0x000fea0003800000 */
.L_x_134:
        /* <DEDUP_REMOVED lines=10> */
.L_x_137:
[----:B------:R-:W-:Y:S05]  /*4070*/  BSYNC B1 ;  /* 0x0000000000017941 */ /* 0x000fea0003800000 */
.L_x_136:
[----:B--2---:R-:W-:Y:S01]  /*4080*/  @!P2 IMAD R13, R74, R89, R88 ;  /* 0x000000594a0da224 */ /* 0x004fe200078e0258 */
[----:B------:R-:W-:Y:S04]  /*4090*/  BSSY B1, `(.L_x_138) ;  /* 0x0000006000017945 */ /* 0x000fe80003800000 */
[----:B------:R2:W-:Y:S01]  /*40a0*/  @!P2 STG.E.U8 desc[UR38][R6.64+0x60], R13 ;  /* 0x0000600d0600a986 */ /* 0x0005e2000c101126 */
[----:B------:R-:W-:Y:S05]  /*40b0*/  @P3 BRA `(.L_x_139) ;  /* 0x00000000000c3947 */ /* 0x000fea0003800000 */
[----:B------:R-:W2:Y:S02]  /*40c0*/  LDG.E.U8 R98, desc[UR38][R10.64+0x61] ;  /* 0x000061260a627981 */ /* 0x000ea4000c1e1100 */
[----:B--2---:R-:W-:-:S05]  /*40d0*/  PRMT R13, R98, 0x8880, RZ ;  /* 0x00008880620d7816 */ /* 0x004fca00000000ff */
[----:B------:R-:W-:-:S07]  /*40e0*/  IMAD R88, R13, R90, RZ ;  /* 0x0000005a0d587224 */ /* 0x000fce00078e02ff */
.L_x_139:
[----:B------:R-:W-:Y:S05]  /*40f0*/  BSYNC B1 ;  /* 0x0000000000017941 */ /* 0x000fea0003800000 */
.L_x_138:
[----:B------:R-:W-:Y:S01]  /*4100*/  @!P3 IMAD R75, R75, R89, R88 ;  /* 0x000000594b4bb224 */ /* 0x000fe200078e0258 */
[----:B------:R-:W-:Y:S04]  /*4110*/  BSSY B1, `(.L_x_140) ;  /* 0x0000006000017945 */ /* 0x000fe80003800000 */
[----:B------:R0:W-:Y:S01]  /*4120*/  @!P3 STG.E.U8 desc[UR38][R6.64+0x61], R75 ;  /* 0x0000614b0600b986 */ /* 0x0001e2000c101126 */
[----:B------:R-:W-:Y:S05]  /*4130*/  @P4 BRA `(.L_x_141) ;  /* 0x00000000000c4947 */ /* 0x000fea0003800000 */
[----:B------:R-:W2:Y:S02]  /*4140*/  LDG.E.U8 R98, desc[UR38][R8.64+0x68] ;  /* 0x0000682608627981 */ /* 0x000ea4000c1e1100 */
[----:B--2---:R-:W-:-:S05]  /*4150*/  PRMT R13, R98, 0x8880, RZ ;  /* 0x00008880620d7816 */ /* 0x004fca00000000ff */
[----:B------:R-:W-:-:S07]  /*4160*/  IMAD R88, R13, R90, RZ ;  /* 0x0000005a0d587224 */ /* 0x000fce00078e02ff */
.L_x_141:
[----:B------:R-:W-:Y:S05]  /*4170*/  BSYNC B1 ;  /* 0x0000000000017941 */ /* 0x000fea0003800000 */
.L_x_140:
        /* <DEDUP_REMOVED lines=10> */
.L_x_143:
[----:B------:R-:W-:Y:S05]  /*4220*/  BSYNC B1 ;  /* 0x0000000000017941 */ /* 0x000fea0003800000 */
.L_x_142:
[----:B------:R-:W-:Y:S01]  /*4230*/  @!P2 IMAD R77, R77, R89, R88 ;  /* 0x000000594d4da224 */ /* 0x000fe200078e0258 */
[----:B------:R-:W-:Y:S04]  /*4240*/  BSSY B1, `(.L_x_144) ;  /* 0x0000006000017945 */ /* 0x000fe80003800000 */
[----:B------:R0:W-:Y:S01]  /*4250*/  @!P2 STG.E.U8 desc[UR38][R4.64+0x69], R77 ;  /* 0x0000694d0400a986 */ /* 0x0001e2000c101126 */
[----:B------:R-:W-:Y:S05]  /*4260*/  @P3 BRA `(.L_x_145) ;  /* 0x00000000000c3947 */ /* 0x000fea0003800000 */
[----:B------:R-:W2:Y:S02]  /*4270*/  LDG.E.U8 R98, desc[UR38][R10.64+0x68] ;  /* 0x000068260a627981 */ /* 0x000ea4000c1e1100 */
[----:B--2---:R-:W-:-:S05]  /*4280*/  PRMT R13, R98, 0x8880, RZ ;  /* 0x00008880620d7816 */ /* 0x004fca00000000ff */
[----:B------:R-:W-:-:S07]  /*4290*/  IMAD R88, R13, R90, RZ ;  /* 0x0000005a0d587224 */ /* 0x000fce00078e02ff */
.L_x_145:
[----:B------:R-:W-:Y:S05]  /*42a0*/  BSYNC B1 ;  /* 0x0000000000017941 */ /* 0x000fea0003800000 */
.L_x_144:
[----:B--2---:R-:W-:Y:S01]  /*42b0*/  @!P3 IMAD R13, R78, R89, R88 ;  /* 0x000000594e0db224 */ /* 0x004fe200078e0258 */
[----:B------:R-:W-:Y:S04]  /*42c0*/  BSSY B1, `(.L_x_146) ;  /* 0x0000006000017945 */ /* 0x000fe80003800000 */
[----:B------:R2:W-:Y:S01]  /*42d0*/  @!P3 STG.E.U8 desc[UR38][R6.64+0x68], R13 ;  /* 0x0000680d0600b986 */ /* 0x0005e2000c101126 */
[----:B------:R-:W-:Y:S05]  /*42e0*/  @P4 BRA `(.L_x_147) ;  /* 0x00000000000c4947 */ /* 0x000fea0003800000 */
[----:B------:R-:W2:Y:S02]  /*42f0*/  LDG.E.U8 R98, desc[UR38][R10.64+0x69] ;  /* 0x000069260a627981 */ /* 0x000ea4000c1e1100 */
[----:B--2---:R-:W-:-:S05]  /*4300*/  PRMT R13, R98, 0x8880, RZ ;  /* 0x00008880620d7816 */ /* 0x004fca00000000ff */
[----:B------:R-:W-:-:S07]  /*4310*/  IMAD R88, R13, R90, RZ ;  /* 0x0000005a0d587224 */ /* 0x000fce00078e02ff */
.L_x_147:
[----:B------:R-:W-:Y:S05]  /*4320*/  BSYNC B1 ;  /* 0x0000000000017941 */ /* 0x000fea0003800000 */
.L_x_146:
        /* <DEDUP_REMOVED lines=10> */
.L_x_149:
[----:B------:R-:W-:Y:S05]  /*43d0*/  BSYNC B1 ;  /* 0x0000000000017941 */ /* 0x000fea0003800000 */
.L_x_148:
[----:B--2---:R-:W-:Y:S01]  /*43e0*/  @!P2 IMAD R13, R80, R89, R88 ;  /* 0x00000059500da224 */ /* 0x004fe200078e0258 */
[----:B------:R-:W-:Y:S04]  /*43f0*/  BSSY B1, `(.L_x_150) ;  /* 0x0000006000017945 */ /* 0x000fe80003800000 */
[----:B------:R2:W-:Y:S01]  /*4400*/  @!P2 STG.E.U8 desc[UR38][R4.64+0x70], R13 ;  /* 0x0000700d0400a986 */ /* 0x0005e2000c101126 */
[----:B------:R-:W-:Y:S05]  /*4410*/  @P3 BRA `(.L_x_151) ;  /* 0x00000000000c3947 */ /* 0x000fea0003800000 */
[----:B------:R-:W2:Y:S02]  /*4420*/  LDG.E.U8 R98, desc[UR38][R8.64+0x71] ;  /* 0x0000712608627981 */ /* 0x000ea4000c1e1100 */
[----:B--2---:R-:W-:-:S05]  /*4430*/  PRMT R13, R98, 0x8880, RZ ;  /* 0x00008880620d7816 */ /* 0x004fca00000000ff */
[----:B------:R-:W-:-:S07]  /*4440*/  IMAD R88, R13, R90, RZ ;  /* 0x0000005a0d587224 */ /* 0x000fce00078e02ff */
.L_x_151:
[----:B------:R-:W-:Y:S05]  /*4450*/  BSYNC B1 ;  /* 0x0000000000017941 */ /* 0x000fea0003800000 */
.L_x_150:
[----:B------:R-:W-:Y:S01]  /*4460*/  @!P3 IMAD R81, R81, R89, R88 ;  /* 0x000000595151b224 */ /* 0x000fe200078e0258 */
[----:B------:R-:W-:Y:S04]  /*4470*/  BSSY B1, `(.L_x_152) ;  /* 0x0000006000017945 */ /* 0x000fe80003800000 */
[----:B------:R0:W-:Y:S01]  /*4480*/  @!P3 STG.E.U8 desc[UR38][R4.64+0x71], R81 ;  /* 0x000071510400b986 */ /* 0x0001e2000c101126 */
[----:B------:R-:W-:Y:S05]  /*4490*/  @P4 BRA `(.L_x_153) ;  /* 0x00000000000c4947 */ /* 0x000fea0003800000 */
[----:B------:R-:W2:Y:S02]  /*44a0*/  LDG.E.U8 R98, desc[UR38][R10.64+0x70] ;  /* 0x000070260a627981 */ /* 0x000ea4000c1e1100 */
[----:B--2---:R-:W-:-:S05]  /*44b0*/  PRMT R13, R98, 0x8880, RZ ;  /* 0x00008880620d7816 */ /* 0x004fca00000000ff */
[----:B------:R-:W-:-:S07]  /*44c0*/  IMAD R88, R13, R90, RZ ;  /* 0x0000005a0d587224 */ /* 0x000fce00078e02ff */
.L_x_153:
[----:B------:R-:W-:Y:S05]  /*44d0*/  BSYNC B1 ;  /* 0x0000000000017941 */ /* 0x000fea0003800000 */
.L_x_152:
[C---:B------:R-:W-:Y:S01]  /*44e0*/  ISETP.LT.OR P2, PT, R3.reuse, 0x72, !P0 ;  /* 0x000000720300780c */ /* 0x040fe20004741670 */
[----:B--2---:R-:W-:Y:S01]  /*44f0*/  @!P4 IMAD R13, R82, R89, R88 ;  /* 0x00000059520dc224 */ /* 0x004fe200078e0258 */
[----:B------:R-:W-:Y:S01]  /*4500*/  BSSY B1, `(.L_x_154) ;  /* 0x0000009000017945 */ /* 0x000fe20003800000 */
[C---:B------:R-:W-:Y:S02]  /*4510*/  ISETP.LT.OR P3, PT, R3.reuse, 0x79, !P1 ;  /* 0x000000790300780c */ /* 0x040fe40004f61670 */
[C---:B------:R-:W-:Y:S01]  /*4520*/  ISETP.LT.OR P1, PT, R3.reuse, 0x7a, !P1 ;  /* 0x0000007a0300780c */ /* 0x040fe20004f21670 */
[----:B------:R2:W-:Y:S01]  /*4530*/  @!P4 STG.E.U8 desc[UR38][R6.64+0x70], R13 ;  /* 0x0000700d0600c986 */ /* 0x0005e2000c101126 */
[----:B------:R-:W-:-:S06]  /*4540*/  ISETP.LT.OR P4, PT, R3, 0x79, !P0 ;  /* 0x000000790300780c */ /* 0x000fcc0004781670 */
[----:B------:R-:W-:Y:S07]  /*4550*/  @P2 BRA `(.L_x_155) ;  /* 0x00000000000c2947 */ /* 0x000fee0003800000 */
[----:B------:R-:W2:Y:S02]  /*4560*/  LDG.E.U8 R98, desc[UR38][R10.64+0x71] ;  /* 0x000071260a627981 */ /* 0x000ea4000c1e1100 */
[----:B--2---:R-:W-:-:S05]  /*4570*/  PRMT R13, R98, 0x8880, RZ ;  /* 0x00008880620d7816 */ /* 0x004fca00000000ff */
[----:B------:R-:W-:-:S07]  /*4580*/  IMAD R88, R13, R90, RZ ;  /* 0x0000005a0d587224 */ /* 0x000fce00078e02ff */
.L_x_155:
[----:B------:R-:W-:Y:S05]  /*4590*/  BSYNC B1 ;  /* 0x0000000000017941 */ /* 0x000fea0003800000 */
.L_x_154:
[----:B------:R-:W-:Y:S01]  /*45a0*/  @!P2 IMAD R83, R83, R89, R88 ;  /* 0x000000595353a224 */ /* 0x000fe200078e0258 */
[----:B------:R-:W-:Y:S04]  /*45b0*/  BSSY B1, `(.L_x_156) ;  /* 0x0000006000017945 */ /* 0x000fe80003800000 */
[----:B------:R0:W-:Y:S01]  /*45c0*/  @!P2 STG.E.U8 desc[UR38][R6.64+0x71], R83 ;  /* 0x000071530600a986 */ /* 0x0001e2000c101126 */
[----:B------:R-:W-:Y:S05]  /*45d0*/  @P3 BRA `(.L_x_157) ;  /* 0x00000000000c3947 */ /* 0x000fea0003800000 */
[----:B------:R-:W2:Y:S02]  /*45e0*/  LDG.E.U8 R98, desc[UR38][R8.64+0x78] ;  /* 0x0000782608627981 */ /* 0x000ea4000c1e1100 */
[----:B--2---:R-:W-:-:S05]  /*45f0*/  PRMT R13, R98, 0x8880, RZ ;  /* 0x00008880620d7816 */ /* 0x004fca00000000ff */
[----:B------:R-:W-:-:S07]  /*4600*/  IMAD R88, R13, R90, RZ ;  /* 0x0000005a0d587224 */ /* 0x000fce00078e02ff */
.L_x_157:
[----:B------:R-:W-:Y:S05]  /*4610*/  BSYNC B1 ;  /* 0x0000000000017941 */ /* 0x000fea0003800000 */
.L_x_156:
[----:B--2---:R-:W-:Y:S01]  /*4620*/  @!P3 IMAD R13, R84, R89, R88 ;  /* 0x00000059540db224 */ /* 0x004fe200078e0258 */
[----:B------:R-:W-:Y:S04]  /*4630*/  BSSY B1, `(.L_x_158) ;  /* 0x0000006000017945 */ /* 0x000fe80003800000 */
[----:B------:R2:W-:Y:S01]  /*4640*/  @!P3 STG.E.U8 desc[UR38][R4.64+0x78], R13 ;  /* 0x0000780d0400b986 */ /* 0x0005e2000c101126 */
[----:B------:R-:W-:Y:S05]  /*4650*/  @P1 BRA `(.L_x_159) ;  /* 0x00000000000c1947 */ /* 0x000fea0003800000 */
[----:B------:R-:W2:Y:S02]  /*4660*/  LDG.E.U8 R98, desc[UR38][R8.64+0x79] ;  /* 0x0000792608627981 */ /* 0x000ea4000c1e1100 */
[----:B--2---:R-:W-:-:S05]  /*4670*/  PRMT R13, R98, 0x8880, RZ ;  /* 0x00008880620d7816 */ /* 0x004fca00000000ff */
[----:B------:R-:W-:-:S07]  /*4680*/  IMAD R88, R13, R90, RZ ;  /* 0x0000005a0d587224 */ /* 0x000fce00078e02ff */
.L_x_159:
[----:B------:R-:W-:Y:S05]  /*4690*/  BSYNC B1 ;  /* 0x0000000000017941 */ /* 0x000fea0003800000 */
.L_x_158:
[----:B------:R-:W-:Y:S01]  /*46a0*/  @!P1 IMAD R85, R85, R89, R88 ;  /* 0x0000005955559224 */ /* 0x000fe200078e0258 */
[----:B------:R-:W-:Y:S04]  /*46b0*/  BSSY B1, `(.L_x_160) ;  /* 0x0000006000017945 */ /* 0x000fe80003800000 */
[----:B------:R0:W-:Y:S01]  /*46c0*/  @!P1 STG.E.U8 desc[UR38][R4.64+0x79], R85 ;  /* 0x0000795504009986 */ /* 0x0001e2000c101126 */
[----:B------:R-:W-:Y:S05]  /*46d0*/  @P4 BRA `(.L_x_161) ;  /* 0x00000000000c4947 */ /* 0x000fea0003800000 */
[----:B------:R-:W0:Y:S02]  /*46e0*/  LDG.E.U8 R98, desc[UR38][R10.64+0x78] ;  /* 0x000078260a627981 */ /* 0x000e24000c1e1100 */
[----:B012-4-:R-:W-:-:S05]  /*46f0*/  PRMT R5, R98, 0x8880, RZ ;  /* 0x0000888062057816 */ /* 0x017fca00000000ff */
[----:B------:R-:W-:-:S07]  /*4700*/  IMAD R88, R5, R90, RZ ;  /* 0x0000005a05587224 */ /* 0x000fce00078e02ff */
.L_x_161:
[----:B------:R-:W-:Y:S05]  /*4710*/  BSYNC B1 ;  /* 0x0000000000017941 */ /* 0x000fea0003800000 */
.L_x_160:
[----:B012-4-:R-:W-:Y:S01]  /*4720*/  @!P4 IMAD R5, R86, R89, R88 ;  /* 0x000000595605c224 */ /* 0x017fe200078e0258 */
[----:B------:R-:W-:Y:S01]  /*4730*/  ISETP.LT.OR P0, PT, R3, 0x7a, !P0 ;  /* 0x0000007a0300780c */ /* 0x000fe20004701670 */
[----:B------:R-:W-:Y:S03]  /*4740*/  BSSY B1, `(.L_x_162) ;  /* 0x0000006000017945 */ /* 0x000fe60003800000 */
[----:B------:R0:W-:Y:S09]  /*4750*/  @!P4 STG.E.U8 desc[UR38][R6.64+0x78], R5 ;  /* 0x000078050600c986 */ /* 0x0001f2000c101126 */
[----:B------:R-:W-:Y:S05]  /*4760*/  @P0 BRA `(.L_x_163) ;  /* 0x00000000000c0947 */ /* 0x000fea0003800000 */
[----:B------:R-:W2:Y:S02]  /*4770*/  LDG.E.U8 R98, desc[UR38][R10.64+0x79] ;  /* 0x000079260a627981 */ /* 0x000ea4000c1e1100 */
[----:B--2---:R-:W-:-:S05]  /*4780*/  PRMT R3, R98, 0x8880, RZ ;  /* 0x0000888062037816 */ /* 0x004fca00000000ff */
[----:B------:R-:W-:-:S07]  /*4790*/  IMAD R88, R3, R90, RZ ;  /* 0x0000005a03587224 */ /* 0x000fce00078e02ff */
.L_x_163:
[----:B------:R-:W-:Y:S05]  /*47a0*/  BSYNC B1 ;  /* 0x0000000000017941 */ /* 0x000fea0003800000 */
.L_x_162:
[----:B------:R-:W-:Y:S01]  /*47b0*/  IMAD R87, R87, R89, R88 ;  /* 0x0000005957577224 */ /* 0x000fe200078e0258 */
[----:B------:R-:W-:Y:S06]  /*47c0*/  @P0 BRA `(.L_x_164) ;  /* 0x0000000c00100947 */ /* 0x000fec0003800000 */
[----:B------:R1:W-:Y:S01]  /*47d0*/  STG.E.U8 desc[UR38][R6.64+0x79], R87 ;  /* 0x0000795706007986 */ /* 0x0003e2000c101126 */
[----:B------:R-:W-:Y:S05]  /*47e0*/  BRA `(.L_x_164) ;  /* 0x0000000c00087947 */ /* 0x000fea0003800000 */
.L_x_35:
[C---:B------:R-:W-:Y:S02]  /*47f0*/  ISETP.GE.AND P1, PT, R106.reuse, 0x1, PT ;  /* 0x000000016a00780c */ /* 0x040fe40003f26270 */
[----:B------:R-:W-:Y:S02]  /*4800*/  ISETP.GE.AND P0, PT, R106, 0x9, PT ;  /* 0x000000096a00780c */ /* 0x000fe40003f06270 */
[C---:B------:R-:W-:Y:S02]  /*4810*/  ISETP.LT.OR P3, PT, R3.reuse, 0x1, !P1 ;  /* 0x000000010300780c */ /* 0x040fe40004f61670 */
[C---:B------:R-:W-:Y:S02]  /*4820*/  ISETP.LT.OR P4, PT, R3.reuse, 0x2, !P1 ;  /* 0x000000020300780c */ /* 0x040fe40004f81670 */
[----:B------:R-:W-:-:S09]  /*4830*/  ISETP.LT.OR P2, PT, R3, 0x1, !P0 ;  /* 0x000000010300780c */ /* 0x000fd20004741670 */
[-C--:B------:R-:W-:Y:S02]  /*4840*/  @!P3 IMAD R9, R24, R89.reuse, RZ ;  /* 0x000000591809b224 */ /* 0x080fe400078e02ff */
[-C--:B------:R-:W-:Y:S02]  /*4850*/  @!P4 IMAD R25, R25, R89.reuse, RZ ;  /* 0x000000591919c224 */ /* 0x080fe400078e02ff */
[----:B------:R-:W-:Y:S01]  /*4860*/  @!P2 IMAD R11, R26, R89, RZ ;  /* 0x000000591a0ba224 */ /* 0x000fe200078e02ff */
[----:B------:R0:W-:Y:S01]  /*4870*/  @!P3 STG.E.U8 desc[UR38][R4.64], R9 ;  /* 0x000000090400b986 */ /* 0x0001e2000c101126 */
[----:B------:R-:W-:-:S03]  /*4880*/  ISETP.LT.OR P3, PT, R3, 0x2, !P0 ;  /* 0x000000020300780c */ /* 0x000fc60004761670 */
[----:B------:R-:W-:Y:S01]  /*4890*/  @!P4 STG.E.U8 desc[UR38][R4.64+0x1], R25 ;  /* 0x000001190400c986 */ /* 0x000fe2000c101126 */
[----:B------:R-:W-:-:S03]  /*48a0*/  ISETP.LT.OR P4, PT, R3, 0x9, !P1 ;  /* 0x000000090300780c */ /* 0x000fc60004f81670 */
[----:B------:R1:W-:Y:S01]  /*48b0*/  @!P2 STG.E.U8 desc[UR38][R6.64], R11 ;  /* 0x0000000b0600a986 */ /* 0x0003e2000c101126 */
[----:B------:R-:W-:-:S05]  /*48c0*/  ISETP.LT.OR P2, PT, R3, 0xa, !P1 ;  /* 0x0000000a0300780c */ /* 0x000fca0004f41670 */
[----:B------:R-:W-:-:S04]  /*48d0*/  @!P3 IMAD R27, R27, R89, RZ ;  /* 0x000000591b1bb224 */ /* 0x000fc800078e02ff */
[-C--:B------:R-:W-:Y:S01]  /*48e0*/  @!P4 IMAD R13, R28, R89.reuse, RZ ;  /* 0x000000591c0dc224 */ /* 0x080fe200078e02ff */
[----:B------:R-:W-:Y:S01]  /*48f0*/  @!P3 STG.E.U8 desc[UR38][R6.64+0x1], R27 ;  /* 0x0000011b0600b986 */ /* 0x000fe2000c101126 */
[----:B------:R-:W-:Y:S02]  /*4900*/  ISETP.LT.OR P3, PT, R3, 0x9, !P0 ;  /* 0x000000090300780c */ /* 0x000fe40004761670 */
[----:B------:R-:W-:Y:S01]  /*4910*/  @!P2 IMAD R29, R29, R89, RZ ;  /* 0x000000591d1da224 */ /* 0x000fe200078e02ff */
[----:B------:R2:W-:Y:S01]  /*4920*/  @!P4 STG.E.U8 desc[UR38][R4.64+0x8], R13 ;  /* 0x0000080d0400c986 */ /* 0x0005e2000c101126 */
[----:B------:R-:W-:-:S03]  /*4930*/  ISETP.LT.OR P4, PT, R3, 0xa, !P0 ;  /* 0x0000000a0300780c */ /* 0x000fc60004781670 */
[----:B------:R-:W-:Y:S01]  /*4940*/  @!P2 STG.E.U8 desc[UR38][R4.64+0x9], R29 ;  /* 0x0000091d0400a986 */ /* 0x000fe2000c101126 */
[----:B------:R-:W-:-:S05]  /*4950*/  ISETP.LT.OR P2, PT, R3, 0x11, !P1 ;  /* 0x000000110300780c */ /* 0x000fca0004f41670 */
[----:B0-----:R-:W-:-:S04]  /*4960*/  @!P3 IMAD R9, R30, R89, RZ ;  /* 0x000000591e09b224 */ /* 0x001fc800078e02ff */
[-C--:B------:R-:W-:Y:S01]  /*4970*/  @!P4 IMAD R31, R31, R89.reuse, RZ ;  /* 0x000000591f1fc224 */ /* 0x080fe200078e02ff */
[----:B------:R0:W-:Y:S01]  /*4980*/  @!P3 STG.E.U8 desc[UR38][R6.64+0x8], R9 ;  /* 0x000008090600b986 */ /* 0x0001e2000c101126 */
[C---:B------:R-:W-:Y:S02]  /*4990*/  ISETP.LT.OR P3, PT, R3.reuse, 0x12, !P1 ;  /* 0x000000120300780c */ /* 0x040fe40004f61670 */
[----:B-1----:R-:W-:Y:S01]  /*49a0*/  @!P2 IMAD R11, R32, R89, RZ ;  /* 0x00000059200ba224 */ /* 0x002fe200078e02ff */
[----:B------:R-:W-:Y:S01]  /*49b0*/  @!P4 STG.E.U8 desc[UR38][R6.64+0x9], R31 ;  /* 0x0000091f0600c986 */ /* 0x000fe2000c101126 */
[----:B------:R-:W-:-:S03]  /*49c0*/  ISETP.LT.OR P4, PT, R3, 0x11, !P0 ;  /* 0x000000110300780c */ /* 0x000fc60004781670 */
[----:B------:R1:W-:Y:S01]  /*49d0*/  @!P2 STG.E.U8 desc[UR38][R4.64+0x10], R11 ;  /* 0x0000100b0400a986 */ /* 0x0003e2000c101126 */
[----:B------:R-:W-:-:S05]  /*49e0*/  ISETP.LT.OR P2, PT, R3, 0x12, !P0 ;  /* 0x000000120300780c */ /* 0x000fca0004741670 */
[----:B------:R-:W-:-:S04]  /*49f0*/  @!P3 IMAD R33, R33, R89, RZ ;  /* 0x000000592121b224 */ /* 0x000fc800078e02ff */
[-C--:B--2---:R-:W-:Y:S01]  /*4a00*/  @!P4 IMAD R13, R34, R89.reuse, RZ ;  /* 0x00000059220dc224 */ /* 0x084fe200078e02ff */
        /* <DEDUP_REMOVED lines=138> */
[----:B------:R4:W-:Y:S01]  /*52b0*/  @!P4 STG.E.U8 desc[UR38][R6.64+0x69], R79 ;  /* 0x0000694f0600c986 */ /* 0x0009e2000c101126 */
[----:B------:R-:W-:-:S03]  /*52c0*/  ISETP.LT.OR P4, PT, R3, 0x71, !P0 ;  /* 0x000000710300780c */ /* 0x000fc60004781670 */
[----:B------:R4:W-:Y:S01]  /*52d0*/  @!P2 STG.E.U8 desc[UR38][R4.64+0x70], R11 ;  /* 0x0000700b0400a986 */ /* 0x0009e2000c101126 */
[----:B------:R-:W-:-:S05]  /*52e0*/  ISETP.LT.OR P2, PT, R3, 0x72, !P0 ;  /* 0x000000720300780c */ /* 0x000fca0004741670 */
[----:B------:R-:W-:-:S04]  /*52f0*/  @!P3 IMAD R81, R81, R89, RZ ;  /* 0x000000595151b224 */ /* 0x000fc800078e02ff */
[-C--:B--2---:R-:W-:Y:S01]  /*5300*/  @!P4 IMAD R13, R82, R89.reuse, RZ ;  /* 0x00000059520dc224 */ /* 0x084fe200078e02ff */
[----:B------:R4:W-:Y:S01]  /*5310*/  @!P3 STG.E.U8 desc[UR38][R4.64+0x71], R81 ;  /* 0x000071510400b986 */ /* 0x0009e2000c101126 */
[C---:B------:R-:W-:Y:S02]  /*5320*/  ISETP.LT.OR P3, PT, R3.reuse, 0x79, !P1 ;  /* 0x000000790300780c */ /* 0x040fe40004f61670 */
[C---:B------:R-:W-:Y:S01]  /*5330*/  ISETP.LT.OR P1, PT, R3.reuse, 0x7a, !P1 ;  /* 0x0000007a0300780c */ /* 0x040fe20004f21670 */
[----:B------:R4:W-:Y:S01]  /*5340*/  @!P4 STG.E.U8 desc[UR38][R6.64+0x70], R13 ;  /* 0x0000700d0600c986 */ /* 0x0009e2000c101126 */
[----:B------:R-:W-:Y:S01]  /*5350*/  ISETP.LT.OR P4, PT, R3, 0x79, !P0 ;  /* 0x000000790300780c */ /* 0x000fe20004781670 */
[----:B------:R-:W-:Y:S01]  /*5360*/  @!P2 IMAD R83, R83, R89, RZ ;  /* 0x000000595353a224 */ /* 0x000fe200078e02ff */
[----:B------:R-:W-:-:S04]  /*5370*/  ISETP.LT.OR P0, PT, R3, 0x7a, !P0 ;  /* 0x0000007a0300780c */ /* 0x000fc80004701670 */
[----:B------:R4:W-:Y:S03]  /*5380*/  @!P2 STG.E.U8 desc[UR38][R6.64+0x71], R83 ;  /* 0x000071530600a986 */ /* 0x0009e6000c101126 */
[-C--:B------:R-:W-:Y:S02]  /*5390*/  @!P3 IMAD R3, R84, R89.reuse, RZ ;  /* 0x000000595403b224 */ /* 0x080fe400078e02ff */
[-C--:B------:R-:W-:Y:S02]  /*53a0*/  @!P1 IMAD R85, R85, R89.reuse, RZ ;  /* 0x0000005955559224 */ /* 0x080fe400078e02ff */
[-C--:B0-----:R-:W-:Y:S01]  /*53b0*/  @!P4 IMAD R9, R86, R89.reuse, RZ ;  /* 0x000000595609c224 */ /* 0x081fe200078e02ff */
[----:B------:R4:W-:Y:S01]  /*53c0*/  @!P3 STG.E.U8 desc[UR38][R4.64+0x78], R3 ;  /* 0x000078030400b986 */ /* 0x0009e2000c101126 */
[----:B------:R-:W-:-:S03]  /*53d0*/  @!P0 IMAD R87, R87, R89, RZ ;  /* 0x0000005957578224 */ /* 0x000fc600078e02ff */
[----:B------:R4:W-:Y:S04]  /*53e0*/  @!P1 STG.E.U8 desc[UR38][R4.64+0x79], R85 ;  /* 0x0000795504009986 */ /* 0x0009e8000c101126 */
[----:B------:R4:W-:Y:S04]  /*53f0*/  @!P4 STG.E.U8 desc[UR38][R6.64+0x78], R9 ;  /* 0x000078090600c986 */ /* 0x0009e8000c101126 */
[----:B------:R4:W-:Y:S02]  /*5400*/  @!P0 STG.E.U8 desc[UR38][R6.64+0x79], R87 ;  /* 0x0000795706008986 */ /* 0x0009e4000c101126 */
.L_x_164:
[----:B------:R-:W-:Y:S05]  /*5410*/  BSYNC B0 ;  /* 0x0000000000007941 */ /* 0x000fea0003800000 */
.L_x_34:
[----:B------:R-:W-:Y:S01]  /*5420*/  IADD3 R16, P0, R16, UR36, RZ ;  /* 0x0000002410107c10 */ /* 0x000fe2000ff1e0ff */
[----:B------:R-:W-:Y:S01]  /*5430*/  ULDC.64 UR4, c[0x0][0x650] ;  /* 0x0001940000047ab9 */ /* 0x000fe20000000a00 */
[----:B----4-:R-:W-:Y:S01]  /*5440*/  PRMT R3, RZ, 0x7610, R3 ;  /* 0x00007610ff037816 */ /* 0x010fe20000000003 */
[----:B------:R-:W-:Y:S01]  /*5450*/  IMAD.MOV.U32 R100, RZ, RZ, -0x1 ;  /* 0xffffffffff647424 */ /* 0x000fe200078e00ff */
[----:B------:R-:W-:Y:S01]  /*5460*/  IADD3.X R17, R17, UR42, RZ, P0, !PT ;  /* 0x0000002a11117c10 */ /* 0x000fe200087fe4ff */
[----:B------:R-:W-:Y:S01]  /*5470*/  IMAD.MOV.U32 R88, RZ, RZ, -0x1 ;  /* 0xffffffffff587424 */ /* 0x000fe200078e00ff */
[----:B------:R-:W-:-:S04]  /*5480*/  ISETP.GE.U32.AND P0, PT, R16, UR4, PT ;  /* 0x0000000410007c0c */ /* 0x000fc8000bf06070 */
[----:B------:R-:W-:-:S13]  /*5490*/  ISETP.GE.U32.AND.EX P0, PT, R17, UR5, PT, P0 ;  /* 0x0000000511007c0c */ /* 0x000fda000bf06100 */
[----:B------:R-:W-:Y:S05]  /*54a0*/  @P0 BRA `(.L_x_165) ;  /* 0x00000004004c0947 */ /* 0x000fea0003800000 */
[----:B------:R-:W2:Y:S01]  /*54b0*/  LDC.64 R10, c[0x0][0x628] ;  /* 0x00018a00ff0a7b82 */ /* 0x000ea20000000a00 */
[----:B------:R-:W4:Y:S01]  /*54c0*/  S2R R12, SR_CTAID.X ;  /* 0x00000000000c7919 */ /* 0x000f220000002500 */
[----:B------:R-:W-:Y:S02]  /*54d0*/  IMAD.MOV.U32 R8, RZ, RZ, R16 ;  /* 0x000000ffff087224 */ /* 0x000fe400078e0010 */
[----:B------:R-:W-:Y:S01]  /*54e0*/  IMAD.MOV.U32 R9, RZ, RZ, R17 ;  /* 0x000000ffff097224 */ /* 0x000fe200078e0011 */
[----:B------:R-:W0:Y:S03]  /*54f0*/  S2R R20, SR_CTAID.Y ;  /* 0x0000000000147919 */ /* 0x000e260000002600 */
[----:B------:R-:W0:Y:S08]  /*5500*/  LDC R0, c[0x0][0x630] ;  /* 0x00018c00ff007b82 */ /* 0x000e300000000800 */
[----:B------:R-:W0:Y:S01]  /*5510*/  LDC.64 R14, c[0x0][0x620] ;  /* 0x00018800ff0e7b82 */ /* 0x000e220000000a00 */
[----:B--2---:R-:W-:-:S04]  /*5520*/  ISETP.NE.U32.AND P0, PT, R10, RZ, PT ;  /* 0x000000ff0a00720c */ /* 0x004fc80003f05070 */
[----:B------:R-:W-:-:S13]  /*5530*/  ISETP.NE.AND.EX P0, PT, R11, RZ, PT, P0 ;  /* 0x000000ff0b00720c */ /* 0x000fda0003f05300 */
[----:B0---4-:R-:W-:Y:S05]  /*5540*/  @!P0 BRA `(.L_x_166) ;  /* 0x0000000000288947 */ /* 0x011fea0003800000 */
[----:B------:R-:W0:Y:S02]  /*5550*/  LDC R3, c[0x0][0x634] ;  /* 0x00018d00ff037b82 */ /* 0x000e240000000800 */
[----:B0-----:R-:W-:-:S05]  /*5560*/  IADD3 R3, P0, R16, R3, RZ ;  /* 0x0000000310037210 */ /* 0x001fca0007f1e0ff */
[----:B------:R-:W-:-:S04]  /*5570*/  IMAD.X R13, RZ, RZ, R17, P0 ;  /* 0x000000ffff0d7224 */ /* 0x000fc800000e0611 */
[----:B------:R-:W-:-:S04]  /*5580*/  IMAD.WIDE.U32 R4, R13, R10, RZ ;  /* 0x0000000a0d047225 */ /* 0x000fc800078e00ff */
[----:B-1-3--:R-:W-:-:S04]  /*5590*/  IMAD.WIDE.U32 R6, P0, R3, R11, R4 ;  /* 0x0000000b03067225 */ /* 0x00afc80007800004 */
[----:B------:R-:W-:-:S04]  /*55a0*/  IMAD.WIDE.U32 R4, R3, R10, RZ ;  /* 0x0000000a03047225 */ /* 0x000fc800078e00ff */
[----:B------:R-:W-:Y:S01]  /*55b0*/  IMAD.X R9, RZ, RZ, RZ, P0 ;  /* 0x000000ffff097224 */ /* 0x000fe200000e06ff */
[----:B------:R-:W-:Y:S01]  /*55c0*/  IADD3 RZ, P0, R5, R6, RZ ;  /* 0x0000000605ff7210 */ /* 0x000fe20007f1e0ff */
[----:B------:R-:W-:-:S04]  /*55d0*/  IMAD.MOV.U32 R8, RZ, RZ, R7 ;  /* 0x000000ffff087224 */ /* 0x000fc800078e0007 */
[----:B------:R-:W-:-:S08]  /*55e0*/  IMAD.WIDE.U32.X R8, R13, R11, R8, P0 ;  /* 0x0000000b0d087225 */ /* 0x000fd000000e0408 */
.L_x_166:
[-CC-:B------:R-:W-:Y:S01]  /*55f0*/  SHF.R.U64 R88, R8, R0.reuse, R9.reuse ;  /* 0x0000000008587219 */ /* 0x180fe20000001209 */
[----:B---3--:R-:W0:Y:S01]  /*5600*/  LDC.64 R26, c[0x0][0x640] ;  /* 0x00019000ff1a7b82 */ /* 0x008e220000000a00 */
[----:B------:R-:W-:Y:S01]  /*5610*/  SHF.R.U32.HI R0, RZ, R0, R9 ;  /* 0x00000000ff007219 */ /* 0x000fe20000011609 */
[----:B------:R-:W-:Y:S01]  /*5620*/  ULDC UR4, c[0x0][0x150] ;  /* 0x0000540000047ab9 */ /* 0x000fe20000000800 */
[----:B------:R-:W-:Y:S02]  /*5630*/  IADD3 R3, P0, RZ, -R88, RZ ;  /* 0x80000058ff037210 */ /* 0x000fe40007f1e0ff */
[----:B-1----:R-:W-:-:S03]  /*5640*/  I2FP.F32.U32 R7, R12 ;  /* 0x0000000c00077245 */ /* 0x002fc60000201000 */
[----:B------:R-:W1:Y:S01]  /*5650*/  LDC R6, c[0x0][0x618] ;  /* 0x00018600ff067b82 */ /* 0x000e620000000800 */
[----:B------:R-:W-:Y:S02]  /*5660*/  IMAD.X R5, RZ, RZ, ~R0, P0 ;  /* 0x000000ffff057224 */ /* 0x000fe400000e0e00 */
[----:B------:R-:W-:Y:S01]  /*5670*/  FMUL R7, R7, UR4 ;  /* 0x0000000407077c20 */ /* 0x000fe20008400000 */
[----:B------:R-:W-:Y:S01]  /*5680*/  ULDC UR4, c[0x0][0x154] ;  /* 0x0000550000047ab9 */ /* 0x000fe20000000800 */
[-C--:B------:R-:W-:Y:S02]  /*5690*/  IMAD R0, R5, R14.reuse, RZ ;  /* 0x0000000e05007224 */ /* 0x080fe400078e02ff */
[C---:B------:R-:W-:Y:S01]  /*56a0*/  IMAD.WIDE.U32 R4, R3.reuse, R14, R16 ;  /* 0x0000000e03047225 */ /* 0x040fe200078e0010 */
[----:B------:R-:W2:Y:S01]  /*56b0*/  LDC R8, c[0x0][0x608] ;  /* 0x00018200ff087b82 */ /* 0x000ea20000000800 */
[----:B------:R-:W3:Y:S02]  /*56c0*/  F2I.U32.TRUNC.NTZ R7, R7 ;  /* 0x0000000700077305 */ /* 0x000ee4000020f000 */
[----:B------:R-:W-:Y:S01]  /*56d0*/  IMAD R3, R3, R15, R0 ;  /* 0x0000000f03037224 */ /* 0x000fe200078e0200 */
[----:B------:R-:W-:-:S03]  /*56e0*/  I2FP.F32.U32 R0, R20 ;  /* 0x0000001400007245 */ /* 0x000fc60000201000 */
[----:B------:R-:W-:Y:S01]  /*56f0*/  IMAD.IADD R3, R5, 0x1, R3 ;  /* 0x0000000105037824 */ /* 0x000fe200078e0203 */
[----:B------:R-:W4:Y:S01]  /*5700*/  LDC R11, c[0x0][0x658] ;  /* 0x00019600ff0b7b82 */ /* 0x000f220000000800 */
[----:B0-----:R-:W-:-:S04]  /*5710*/  ISETP.NE.U32.AND P0, PT, R26, RZ, PT ;  /* 0x000000ff1a00720c */ /* 0x001fc80003f05070 */
[----:B------:R-:W-:-:S03]  /*5720*/  ISETP.NE.AND.EX P0, PT, R27, RZ, PT, P0 ;  /* 0x000000ff1b00720c */ /* 0x000fc60003f05300 */
[----:B------:R-:W0:Y:S01]  /*5730*/  LDC R9, c[0x0][0x144] ;  /* 0x00005100ff097b82 */ /* 0x000e220000000800 */
[-C--:B-1----:R-:W-:Y:S01]  /*5740*/  SHF.R.U64 R10, R4, R6.reuse, R3 ;  /* 0x00000006040a7219 */ /* 0x082fe20000001203 */
[----:B---3--:R-:W-:Y:S01]  /*5750*/  IMAD.MOV R7, RZ, RZ, -R7 ;  /* 0x000000ffff077224 */ /* 0x008fe200078e0a07 */
[----:B------:R-:W-:Y:S01]  /*5760*/  SHF.R.U32.HI R3, RZ, R6, R3 ;  /* 0x00000006ff037219 */ /* 0x000fe20000011603 */
[----:B------:R-:W-:-:S04]  /*5770*/  FMUL R6, R0, UR4 ;  /* 0x0000000400067c20 */ /* 0x000fc80008400000 */
[----:B------:R-:W1:Y:S01]  /*5780*/  LDC R21, c[0x0][0x148] ;  /* 0x00005200ff157b82 */ /* 0x000e620000000800 */
[----:B------:R3:W0:Y:S01]  /*5790*/  F2I.U32.TRUNC.NTZ R14, R6 ;  /* 0x00000006000e7305 */ /* 0x000622000020f000 */
[-CC-:B--2---:R-:W-:Y:S02]  /*57a0*/  SHF.R.U64 R13, R10, R8.reuse, R3.reuse ;  /* 0x000000080a0d7219 */ /* 0x184fe40000001203 */
[----:B------:R-:W-:-:S04]  /*57b0*/  SHF.R.U32.HI R0, RZ, R8, R3 ;  /* 0x00000008ff007219 */ /* 0x000fc80000011603 */
[----:B------:R-:W2:Y:S01]  /*57c0*/  LDC R24, c[0x0][0x648] ;  /* 0x00019200ff187b82 */ /* 0x000ea20000000800 */
[-CC-:B----4-:R-:W-:Y:S02]  /*57d0*/  SHF.R.U64 R15, R13, R11.reuse, R0.reuse ;  /* 0x0000000b0d0f7219 */ /* 0x190fe40000001200 */
[----:B------:R-:W-:-:S03]  /*57e0*/  SHF.R.U32.HI R5, RZ, R11, R0 ;  /* 0x0000000bff057219 */ /* 0x000fc60000011600 */
[----:B------:R-:W-:Y:S02]  /*57f0*/  IMAD.MOV.U32 R4, RZ, RZ, R15 ;  /* 0x000000ffff047224 */ /* 0x000fe400078e000f */
[----:B------:R-:W4:Y:S01]  /*5800*/  LDC R28, c[0x0][0x638] ;  /* 0x00018e00ff1c7b82 */ /* 0x000f220000000800 */
[----:B0-----:R-:W-:-:S07]  /*5810*/  IMAD R25, R9, R7, R12 ;  /* 0x0000000709197224 */ /* 0x001fce00078e020c */
[----:B------:R-:W0:Y:S08]  /*5820*/  LDC R29, c[0x0][0x610] ;  /* 0x00018400ff1d7b82 */ /* 0x000e300000000800 */
[----:B------:R-:W0:Y:S01]  /*5830*/  LDC R30, c[0x0][0x600] ;  /* 0x00018000ff1e7b82 */ /* 0x000e220000000800 */
[----:B-123--:R-:W-:Y:S05]  /*5840*/  @!P0 BRA `(.L_x_167) ;  /* 0x0000000000288947 */ /* 0x00efea0003800000 */
[----:B------:R-:W1:Y:S02]  /*5850*/  LDC R0, c[0x0][0x64c] ;  /* 0x00019300ff007b82 */ /* 0x000e640000000800 */
[----:B-1----:R-:W-:-:S05]  /*5860*/  IADD3 R3, P0, R15, R0, RZ ;  /* 0x000000000f037210 */ /* 0x002fca0007f1e0ff */
        /* <DEDUP_REMOVED lines=8> */
.L_x_167:
[----:B------:R-:W-:Y:S01]  /*58f0*/  ISETP.NE.AND P0, PT, R2, 0x1, PT ;  /* 0x000000010200780c */ /* 0x000fe20003f05270 */
[----:B------:R-:W-:Y:S01]  /*5900*/  IMAD.MOV R14, RZ, RZ, -R14 ;  /* 0x000000ffff0e7224 */ /* 0x000fe200078e0a0e */
[----:B------:R-:W-:Y:S02]  /*5910*/  SHF.R.U64 R0, R4, R24, R5 ;  /* 0x0000001804007219 */ /* 0x000fe40000001205 */
[----:B------:R-:W-:Y:S02]  /*5920*/  LOP3.LUT R3, R13, R96, RZ, 0xc0, !PT ;  /* 0x000000600d037212 */ /* 0x000fe400078ec0ff */
[----:B------:R-:W-:Y:S01]  /*5930*/  LOP3.LUT R10, R10, R95, RZ, 0xc0, !PT ;  /* 0x0000005f0a0a7212 */ /* 0x000fe200078ec0ff */
[----:B------:R-:W-:Y:S02]  /*5940*/  IMAD.MOV R4, RZ, RZ, -R0 ;  /* 0x000000ffff047224 */ /* 0x000fe400078e0a00 */
[----:B------:R-:W-:Y:S02]  /*5950*/  IMAD R0, R92, R0, R3 ;  /* 0x000000005c007224 */ /* 0x000fe400078e0203 */
[----:B----4-:R-:W-:-:S02]  /*5960*/  IMAD R3, R4, R28, R15 ;  /* 0x0000001c04037224 */ /* 0x010fc400078e020f */
[----:B------:R-:W-:Y:S02]  /*5970*/  @P0 IMAD R25, R21, R14, R20 ;  /* 0x0000000e15190224 */ /* 0x000fe400078e0214 */
[----:B0-----:R-:W-:Y:S02]  /*5980*/  IMAD R5, R3, R30, R10 ;  /* 0x0000001e03057224 */ /* 0x001fe400078e020a */
[----:B------:R-:W-:Y:S02]  /*5990*/  IMAD R0, R0, R29, R25 ;  /* 0x0000001d00007224 */ /* 0x000fe400078e0219 */
[----:B------:R-:W-:-:S03]  /*59a0*/  IMAD.MOV.U32 R4, RZ, RZ, 0x1 ;  /* 0x00000001ff047424 */ /* 0x000fc600078e00ff */
[----:B------:R-:W-:Y:S02]  /*59b0*/  SEL R100, R5, R0, !P0 ;  /* 0x0000000005647207 */ /* 0x000fe40004000000 */
[----:B------:R-:W-:Y:S02]  /*59c0*/  PRMT R3, R4, 0x7610, R3 ;  /* 0x0000761004037816 */ /* 0x000fe40000000003 */
[----:B------:R-:W-:-:S07]  /*59d0*/  SEL R0, R0, R5, !P0 ;  /* 0x0000000500007207 */ /* 0x000fce0004000000 */
.L_x_165:
[----:B------:R-:W-:Y:S01]  /*59e0*/  UIMAD.WIDE.U32 UR4, UR41, 0x24924925, URZ ;  /* 0x24924925290478a5 */ /* 0x000fe2000f8e003f */
[----:B------:R-:W-:Y:S01]  /*59f0*/  LOP3.LUT P0, RZ, R3, 0xff, RZ, 0xc0, !PT ;  /* 0x000000ff03ff7812 */ /* 0x000fe2000780c0ff */
[----:B------:R-:W-:Y:S02]  /*5a00*/  IMAD.MOV.U32 R99, RZ, RZ, R0 ;  /* 0x000000ffff637224 */ /* 0x000fe400078e0000 */
[----:B------:R-:W-:-:S04]  /*5a10*/  UIADD3 UR4, UR41, -UR5, URZ ;  /* 0x8000000529047290 */ /* 0x000fc8000fffe03f */
[----:B------:R-:W-:-:S04]  /*5a20*/  ULEA.HI UR4, UR4, UR5, URZ, 0x1f ;  /* 0x0000000504047291 */ /* 0x000fc8000f8ff83f */
[----:B------:R-:W-:-:S04]  /*5a30*/  USHF.R.U32.HI UR4, URZ, 0x2, UR4 ;  /* 0x000000023f047899 */ /* 0x000fc80008011604 */
[----:B------:R-:W-:Y:S01]  /*5a40*/  UIMAD UR41, UR4, -0x7, UR41 ;  /* 0xfffffff9042978a4 */ /* 0x000fe2000f8e0229 */
[----:B------:R-:W-:Y:S11]  /*5a50*/  @P0 BRA `(.L_x_168) ;  /* 0xffffffb800740947 */ /* 0x000ff6000383ffff */
[----:B------:R-:W-:Y:S05]  /*5a60*/  EXIT ;  /* 0x000000000000794d */ /* 0x000fea0003800000 */
.L_x_7:
        /* <DEDUP_REMOVED lines=26> */
.L_x_170:
[----:B------:R-:W0:Y:S01]  /*5c10*/  LDC.64 R28, c[0x0][0x640] ;  /* 0x00019000ff1c7b82 */ /* 0x000e220000000a00 */
[-CC-:B------:R-:W-:Y:S01]  /*5c20*/  SHF.R.U64 R23, R14, R6.reuse, R15.reuse ;  /* 0x000000060e177219 */ /* 0x180fe2000000120f */
[----:B------:R-:W-:Y:S01]  /*5c30*/  IMAD.MOV.U32 R30, RZ, RZ, 0x1 ;  /* 0x00000001ff1e7424 */ /* 0x000fe200078e00ff */
[----:B------:R-:W-:Y:S02]  /*5c40*/  SHF.R.U32.HI R6, RZ, R6, R15 ;  /* 0x00000006ff067219 */ /* 0x000fe4000001160f */
[----:B------:R-:W-:-:S03]  /*5c50*/  IADD3 R13, P0, RZ, -R23, RZ ;  /* 0x80000017ff0d7210 */ /* 0x000fc60007f1e0ff */
[----:B------:R-:W1:Y:S02]  /*5c60*/  LDC R12, c[0x0][0x618] ;  /* 0x00018600ff0c7b82 */ /* 0x000e640000000800 */
[----:B------:R-:W-:-:S04]  /*5c70*/  IMAD.X R11, RZ, RZ, ~R6, P0 ;  /* 0x000000ffff0b7224 */ /* 0x000fc800000e0e06 */
[-C--:B------:R-:W-:Y:S02]  /*5c80*/  IMAD R6, R11, R24.reuse, RZ ;  /* 0x000000180b067224 */ /* 0x080fe400078e02ff */
[----:B------:R-:W2:Y:S01]  /*5c90*/  LDC R14, c[0x0][0x608] ;  /* 0x00018200ff0e7b82 */ /* 0x000ea20000000800 */
[----:B------:R-:W-:-:S04]  /*5ca0*/  IMAD.WIDE.U32 R10, R13, R24, R16 ;  /* 0x000000180d0a7225 */ /* 0x000fc800078e0010 */
[----:B------:R-:W-:-:S03]  /*5cb0*/  IMAD R13, R13, R25, R6 ;  /* 0x000000190d0d7224 */ /* 0x000fc600078e0206 */
[----:B------:R-:W3:Y:S01]  /*5cc0*/  LDC R27, c[0x0][0x658] ;  /* 0x00019600ff1b7b82 */ /* 0x000ee20000000800 */
[----:B------:R-:W-:Y:S01]  /*5cd0*/  IMAD.IADD R11, R11, 0x1, R13 ;  /* 0x000000010b0b7824 */ /* 0x000fe200078e020d */
[----:B0-----:R-:W-:-:S04]  /*5ce0*/  ISETP.NE.U32.AND P0, PT, R28, RZ, PT ;  /* 0x000000ff1c00720c */ /* 0x001fc80003f05070 */
[----:B------:R-:W-:Y:S02]  /*5cf0*/  ISETP.NE.AND.EX P0, PT, R29, RZ, PT, P0 ;  /* 0x000000ff1d00720c */ /* 0x000fe40003f05300 */
[----:B------:R-:W0:Y:S01]  /*5d00*/  LDC R20, c[0x0][0x600] ;  /* 0x00018000ff147b82 */ /* 0x000e220000000800 */
[-CC-:B-1----:R-:W-:Y:S01]  /*5d10*/  SHF.R.U64 R8, R10, R12.reuse, R11.reuse ;  /* 0x0000000c0a087219 */ /* 0x182fe2000000120b */
[----:B------:R-:W-:Y:S01]  /*5d20*/  IMAD.MOV.U32 R10, RZ, RZ, -0x1 ;  /* 0xffffffffff0a7424 */ /* 0x000fe200078e00ff */
[----:B------:R-:W-:-:S05]  /*5d30*/  SHF.R.U32.HI R11, RZ, R12, R11 ;  /* 0x0000000cff0b7219 */ /* 0x000fca000001160b */
[----:B------:R-:W1:Y:S01]  /*5d40*/  LDC R24, c[0x0][0x648] ;  /* 0x00019200ff187b82 */ /* 0x000e620000000800 */
[-CC-:B--2---:R-:W-:Y:S02]  /*5d50*/  SHF.R.U64 R21, R8, R14.reuse, R11.reuse ;  /* 0x0000000e08157219 */ /* 0x184fe4000000120b */
[----:B------:R-:W-:-:S05]  /*5d60*/  SHF.R.U32.HI R6, RZ, R14, R11 ;  /* 0x0000000eff067219 */ /* 0x000fca000001160b */
[----:B------:R-:W2:Y:S01]  /*5d70*/  LDC R26, c[0x0][0x638] ;  /* 0x00018e00ff1a7b82 */ /* 0x000ea20000000800 */
[-C--:B---3--:R-:W-:Y:S02]  /*5d80*/  SHF.L.U32 R10, R10, R27.reuse, RZ ;  /* 0x0000001b0a0a7219 */ /* 0x088fe400000006ff */
[-CC-:B------:R-:W-:Y:S02]  /*5d90*/  SHF.R.U64 R25, R21, R27.reuse, R6.reuse ;  /* 0x0000001b15197219 */ /* 0x180fe40000001206 */
[----:B------:R-:W-:Y:S02]  /*5da0*/  LOP3.LUT R32, RZ, R10, RZ, 0x33, !PT ;  /* 0x0000000aff207212 */ /* 0x000fe400078e33ff */
[----:B------:R-:W-:Y:S01]  /*5db0*/  SHF.R.U32.HI R11, RZ, R27, R6 ;  /* 0x0000001bff0b7219 */ /* 0x000fe20000011606 */
[----:B------:R-:W3:Y:S01]  /*5dc0*/  LDC R31, c[0x0][0x610] ;  /* 0x00018400ff1f7b82 */ /* 0x000ee20000000800 */
[----:B------:R-:W-:Y:S01]  /*5dd0*/  IMAD.MOV.U32 R10, RZ, RZ, R25 ;  /* 0x000000ffff0a7224 */ /* 0x000fe200078e0019 */
[----:B------:R-:W-:Y:S06]  /*5de0*/  @!P0 BRA `(.L_x_171) ;  /* 0x0000000000288947 */ /* 0x000fec0003800000 */
        /* <DEDUP_REMOVED lines=10> */
.L_x_171:
[----:B------:R-:W-:Y:S02]  /*5e90*/  ISETP.NE.AND P0, PT, R2, 0x1, PT ;  /* 0x000000010200780c */ /* 0x000fe40003f05270 */
[----:B-1----:R-:W-:Y:S01]  /*5ea0*/  SHF.R.U64 R6, R10, R24, R11 ;  /* 0x000000180a067219 */ /* 0x002fe2000000120b */
[----:B0-----:R-:W-:Y:S01]  /*5eb0*/  VIADD R11, R20, 0xffffffff ;  /* 0xffffffff140b7836 */ /* 0x001fe20000000000 */
[----:B------:R-:W-:Y:S02]  /*5ec0*/  SHF.L.U32 R30, R30, R27, RZ ;  /* 0x0000001b1e1e7219 */ /* 0x000fe400000006ff */
[----:B------:R-:W-:Y:S01]  /*5ed0*/  LOP3.LUT R5, R21, R32, RZ, 0xc0, !PT ;  /* 0x0000002015057212 */ /* 0x000fe200078ec0ff */
[----:B------:R-:W-:-:S04]  /*5ee0*/  IMAD.MOV R10, RZ, RZ, -R6 ;  /* 0x000000ffff0a7224 */ /* 0x000fc800078e0a06 */
[----:B------:R-:W-:Y:S01]  /*5ef0*/  IMAD R6, R30, R6, R5 ;  /* 0x000000061e067224 */ /* 0x000fe200078e0205 */
[----:B------:R-:W-:Y:S01]  /*5f00*/  LOP3.LUT R5, R8, R11, RZ, 0xc0, !PT ;  /* 0x0000000b08057212 */ /* 0x000fe200078ec0ff */
[----:B------:R-:W-:Y:S02]  /*5f10*/  @P0 IMAD R7, R9, R22, R4 ;  /* 0x0000001609070224 */ /* 0x000fe400078e0204 */
[----:B--2---:R-:W-:Y:S02]  /*5f20*/  IMAD R4, R10, R26, R25 ;  /* 0x0000001a0a047224 */ /* 0x004fe400078e0219 */
[----:B---3--:R-:W-:Y:S02]  /*5f30*/  IMAD R7, R6, R31, R7 ;  /* 0x0000001f06077224 */ /* 0x008fe400078e0207 */
[----:B------:R-:W-:Y:S02]  /*5f40*/  IMAD R4, R4, R20, R5 ;  /* 0x0000001404047224 */ /* 0x000fe400078e0205 */
[----:B------:R-:W-:-:S02]  /*5f50*/  IMAD.MOV.U32 R8, RZ, RZ, 0x1 ;  /* 0x00000001ff087424 */ /* 0x000fc400078e00ff */
[----:B------:R-:W-:Y:S01]  /*5f60*/  IMAD.MOV.U32 R6, RZ, RZ, R23 ;  /* 0x000000ffff067224 */ /* 0x000fe200078e0017 */
[----:B------:R-:W-:Y:S02]  /*5f70*/  SEL R20, R4, R7, !P0 ;  /* 0x0000000704147207 */ /* 0x000fe40004000000 */
[----:B------:R-:W-:-:S07]  /*5f80*/  SEL R21, R7, R4, !P0 ;  /* 0x0000000407157207 */ /* 0x000fce0004000000 */
.L_x_169:
[----:B------:R-:W-:-:S08]  /*5f90*/  NOP ;  /* 0x0000000000007918 */ /* 0x000fd00000000000 */
[----:B------:R-:W0:-:S00]  /*5fa0*/  USETMAXREG.DEALLOC.CTAPOOL 0x28 ;  /* 0x00000028000079c8 */ /* 0x000e0000080e0500 */
[----:B0-----:R-:W-:-:S13]  /*5fb0*/  ISETP.NE.AND P0, PT, R3, RZ, PT ;  /* 0x000000ff0300720c */ /* 0x001fda0003f05270 */
[----:B------:R-:W-:Y:S05]  /*5fc0*/  @P0 EXIT ;  /* 0x000000000000094d */ /* 0x000fea0003800000 */
[----:B------:R-:W-:Y:S01]  /*5fd0*/  LOP3.LUT P0, RZ, R8, 0xff, RZ, 0xc0, !PT ;  /* 0x000000ff08ff7812 */ /* 0x000fe2000780c0ff */
[----:B------:R-:W-:Y:S02]  /*5fe0*/  IMAD.MOV.U32 R3, RZ, RZ, 0x1 ;  /* 0x00000001ff037424 */ /* 0x000fe400078e00ff */
[----:B------:R-:W-:-:S10]  /*5ff0*/  IMAD.MOV.U32 R8, RZ, RZ, RZ ;  /* 0x000000ffff087224 */ /* 0x000fd400078e00ff */
[----:B------:R-:W-:Y:S05]  /*6000*/  @!P0 BRA `(.L_x_172) ;  /* 0x0000000c00308947 */ /* 0x000fea0003800000 */
[----:B------:R-:W0:Y:S01]  /*6010*/  LDC R3, c[0x0][0x28c] ;  /* 0x0000a300ff037b82 */ /* 0x000e220000000800 */
[----:B------:R-:W-:Y:S01]  /*6020*/  ULDC UR5, c[0x0][0x658] ;  /* 0x0001960000057ab9 */ /* 0x000fe20000000800 */
[----:B------:R-:W-:Y:S01]  /*6030*/  UMOV UR6, 0xffffffff ;  /* 0xffffffff00067882 */ /* 0x000fe20000000000 */
[----:B------:R-:W-:Y:S01]  /*6040*/  BSSY B0, `(.L_x_172) ;  /* 0x00000c8000007945 */ /* 0x000fe20003800000 */
[----:B------:R-:W-:Y:S01]  /*6050*/  USHF.L.U32 UR6, UR6, UR5, URZ ;  /* 0x0000000506067299 */ /* 0x000fe2000800063f */
[----:B------:R-:W-:Y:S01]  /*6060*/  IMAD.MOV.U32 R12, RZ, RZ, 0x1 ;  /* 0x00000001ff0c7424 */ /* 0x000fe200078e00ff */
[----:B------:R-:W-:Y:S01]  /*6070*/  LOP3.LUT R9, R18, 0x2, RZ, 0xfc, !PT ;  /* 0x0000000212097812 */ /* 0x000fe200078efcff */
[----:B------:R-:W-:Y:S01]  /*6080*/  IMAD.MOV.U32 R8, RZ, RZ, RZ ;  /* 0x000000ffff087224 */ /* 0x000fe200078e00ff */
[----:B------:R-:W1:Y:S01]  /*6090*/  S2UR UR8, SR_CgaCtaId ;  /* 0x00000000000879c3 */ /* 0x000e620000008800 */
[----:B------:R-:W-:Y:S01]  /*60a0*/  ULDC UR4, c[0x0][0x600] ;  /* 0x0001800000047ab9 */ /* 0x000fe20000000800 */
[----:B------:R-:W-:Y:S01]  /*60b0*/  UMOV UR7, 0x1 ;  /* 0x0000000100077882 */ /* 0x000fe20000000000 */
[----:B------:R-:W-:-:S02]  /*60c0*/  UIADD3 UR14, UR4, -0x1, URZ ;  /* 0xffffffff040e7890 */ /* 0x000fc4000fffe03f */
[----:B------:R-:W-:Y:S02]  /*60d0*/  USHF.L.U32 UR16, UR7, UR5, URZ ;  /* 0x0000000507107299 */ /* 0x000fe4000800063f */
[----:B------:R-:W-:Y:S01]  /*60e0*/  ULOP3.LUT UR15, URZ, UR6, URZ, 0x33, !UPT ;  /* 0x000000063f0f7292 */ /* 0x000fe2000f8e333f */
[----:B------:R-:W-:Y:S01]  /*60f0*/  ULDC.64 UR20, c[0x0][0x198] ;  /* 0x0000660000147ab9 */ /* 0x000fe20000000a00 */
[----:B0-----:R-:W-:-:S05]  /*6100*/  VIADD R3, R3, 0x7f ;  /* 0x0000007f03037836 */ /* 0x001fca0000000000 */
[----:B------:R-:W-:Y:S01]  /*6110*/  SHF.R.S32.HI R4, RZ, 0x1f, R3 ;  /* 0x0000001fff047819 */ /* 0x000fe20000011403 */
[----:B-1----:R-:W-:-:S03]  /*6120*/  IMAD.U32 R10, RZ, RZ, UR8 ;  /* 0x00000008ff0a7e24 */ /* 0x002fc6000f8e00ff */
[----:B------:R-:W-:Y:S01]  /*6130*/  LEA.HI R4, R4, R3, RZ, 0x7 ;  /* 0x0000000304047211 */ /* 0x000fe200078f38ff */
[----:B------:R-:W-:-:S03]  /*6140*/  IMAD.MOV.U32 R3, RZ, RZ, 0x1 ;  /* 0x00000001ff037424 */ /* 0x000fc600078e00ff */
[----:B------:R-:W-:Y:S02]  /*6150*/  SHF.R.S32.HI R11, RZ, 0x7, R4 ;  /* 0x00000007ff0b7819 */ /* 0x000fe40000011404 */
[----:B------:R-:W-:-:S03]  /*6160*/  LEA R13, R10, 0x180, 0xb ;  /* 0x000001800a0d7811 */ /* 0x000fc600078e58ff */
[----:B------:R-:W-:-:S07]  /*6170*/  VIADD R19, R11, 0x1 ;  /* 0x000000010b137836 */ /* 0x000fce0000000000 */
.L_x_183:
[----:B------:R-:W-:-:S03]  /*6180*/  UMOV UR4, 0xffffffff ;  /* 0xffffffff00047882 */ /* 0x000fc60000000000 */
[----:B------:R-:W-:Y:S05]  /*6190*/  BRA.DIV UR4, `(.L_x_173) ;  /* 0x0000001204207947 */ /* 0x000fea000b800000 */
[----:B------:R-:W-:-:S13]  /*61a0*/  ELECT P6, URZ, PT ;  /* 0x00000000003f782f */ /* 0x000fda00038c0000 */
.L_x_197:
[----:B------:R-:W0:Y:S01]  /*61b0*/  LDC R4, c[0x0][0x28c] ;  /* 0x0000a300ff047b82 */ /* 0x000e220000000800 */
[----:B------:R-:W-:Y:S01]  /*61c0*/  BSSY B1, `(.L_x_174) ;  /* 0x000003a000017945 */ /* 0x000fe20003800000 */
[----:B0-----:R-:W-:-:S13]  /*61d0*/  ISETP.LT.OR P6, PT, R4, 0x1, !P6 ;  /* 0x000000010400780c */ /* 0x001fda00077c1670 */
[----:B------:R-:W-:Y:S05]  /*61e0*/  @P6 BRA `(.L_x_175) ;  /* 0x0000000000dc6947 */ /* 0x000fea0003800000 */
[----:B------:R-:W-:Y:S02]  /*61f0*/  IMAD R21, R21, 0x8, R10 ;  /* 0x0000000815157824 */ /* 0x000fe400078e020a */
[----:B------:R-:W-:Y:S02]  /*6200*/  IMAD.SHL.U32 R22, R20, 0x80, RZ ;  /* 0x0000008014167824 */ /* 0x000fe400078e00ff */
[----:B------:R-:W-:Y:S02]  /*6210*/  IMAD.MOV.U32 R24, RZ, RZ, RZ ;  /* 0x000000ffff187224 */ /* 0x000fe400078e00ff */
[----:B------:R-:W-:Y:S02]  /*6220*/  IMAD.MOV.U32 R4, RZ, RZ, R19 ;  /* 0x000000ffff047224 */ /* 0x000fe400078e0013 */
[----:B------:R-:W-:Y:S02]  /*6230*/  IMAD.MOV.U32 R5, RZ, RZ, R3 ;  /* 0x000000ffff057224 */ /* 0x000fe400078e0003 */
[----:B------:R-:W-:-:S02]  /*6240*/  IMAD.MOV.U32 R14, RZ, RZ, R8 ;  /* 0x000000ffff0e7224 */ /* 0x000fc400078e0008 */
[----:B------:R-:W-:-:S07]  /*6250*/  IMAD.SHL.U32 R21, R21, 0x10, RZ ;  /* 0x0000001015157824 */ /* 0x000fce00078e00ff */
.L_x_178:
[----:B------:R-:W0:Y:S01]  /*6260*/  S2UR UR4, SR_CgaCtaId ;  /* 0x00000000000479c3 */ /* 0x000e220000008800 */
[----:B------:R-:W-:Y:S02]  /*6270*/  MOV R7, 0x400 ;  /* 0x0000040000077802 */ /* 0x000fe40000000f00 */
[----:B------:R-:W-:-:S13]  /*6280*/  ISETP.NE.AND P1, PT, R0, RZ, PT ;  /* 0x000000ff0000720c */ /* 0x000fda0003f25270 */
[----:B------:R-:W1:Y:S01]  /*6290*/  @!P1 LDC R15, c[0x0][0x500] ;  /* 0x00014000ff0f9b82 */ /* 0x000e620000000800 */
[----:B0-----:R-:W-:-:S05]  /*62a0*/  IMAD.U32 R10, RZ, RZ, UR4 ;  /* 0x00000004ff0a7e24 */ /* 0x001fca000f8e00ff */
[----:B------:R-:W-:Y:S02]  /*62b0*/  LEA R23, R10, R7, 0x18 ;  /* 0x000000070a177211 */ /* 0x000fe400078ec0ff */
[----:B------:R-:W-:-:S03]  /*62c0*/  SHF.L.U32 R7, R5, 0x1f, RZ ;  /* 0x0000001f05077819 */ /* 0x000fc600000006ff */
[----:B------:R-:W-:-:S04]  /*62d0*/  IMAD R20, R14, 0x8, R23 ;  /* 0x000000080e147824 */ /* 0x000fc800078e0217 */
[----:B------:R-:W0:Y:S02]  /*62e0*/  SYNCS.PHASECHK.TRANS64.TRYWAIT P0, [R20+URZ+0x38], R7 ;  /* 0x00003807140075a7 */ /* 0x000e24000800017f */
[----:B01----:R-:W-:Y:S05]  /*62f0*/  @!P0 BRA `(.L_x_176) ;  /* 0x0000000c00e88947 */ /* 0x003fea0003800000 */
.L_x_198:
[----:B0-----:R-:W-:Y:S01]  /*6300*/  PRMT R7, R9, 0x9910, RZ ;  /* 0x0000991009077816 */ /* 0x001fe200000000ff */
[----:B------:R0:W-:Y:S03]  /*6310*/  @!P1 SYNCS.ARRIVE.TRANS64 RZ, [R20+URZ], R15 ;  /* 0x0000000f14ff99a7 */ /* 0x0001e6000800003f */
[----:B------:R-:W-:-:S13]  /*6320*/  ISETP.NE.AND P0, PT, R7, 0x2, PT ;  /* 0x000000020700780c */ /* 0x000fda0003f05270 */
[----:B0-----:R-:W-:Y:S05]  /*6330*/  @P0 BRA `(.L_x_177) ;  /* 0x0000000000040947 */ /* 0x001fea0003800000 */
[----:B------:R-:W-:Y:S01]  /*6340*/  BPT.TRAP 0x1 ;  /* 0x000000040000795c */ /* 0x000fe20000300000 */
.L_x_177:
[C---:B------:R-:W-:Y:S01]  /*6350*/  IMAD R7, R14.reuse, 0x4000, R13 ;  /* 0x000040000e077824 */ /* 0x040fe200078e020d */
[----:B------:R-:W-:Y:S01]  /*6360*/  R2UR UR8, R23 ;  /* 0x00000000170872ca */ /* 0x000fe200000e0000 */
[----:B------:R-:W-:Y:S01]  /*6370*/  IMAD R23, R14, 0x4000, R23 ;  /* 0x000040000e177824 */ /* 0x000fe200078e0217 */
[----:B------:R-:W-:Y:S01]  /*6380*/  R2UR UR17, R21 ;  /* 0x00000000151172ca */ /* 0x000fe200000e0000 */
[----:B------:R-:W-:Y:S01]  /*6390*/  VIADD R4, R4, 0xffffffff ;  /* 0xffffffff04047836 */ /* 0x000fe20000000000 */
[----:B------:R-:W-:Y:S01]  /*63a0*/  R2UR UR5, R7 ;  /* 0x00000000070572ca */ /* 0x000fe200000e0000 */
[----:B------:R-:W-:Y:S01]  /*63b0*/  UIADD3 UR4, UP0, UR20, 0xf0, URZ ;  /* 0x000000f014047890 */ /* 0x000fe2000ff1e03f */
[----:B------:R-:W-:Y:S01]  /*63c0*/  R2UR UR11, R23 ;  /* 0x00000000170b72ca */ /* 0x000fe200000e0000 */
[----:B------:R-:W-:Y:S01]  /*63d0*/  UIADD3 UR22, UP1, UR20, 0x1f0, URZ ;  /* 0x000001f014167890 */ /* 0x000fe2000ff3e03f */
[----:B------:R-:W-:Y:S01]  /*63e0*/  R2UR UR9, R20 ;  /* 0x00000000140972ca */ /* 0x000fe200000e0000 */
[----:B------:R-:W-:Y:S01]  /*63f0*/  VIADD R14, R14, 0x1 ;  /* 0x000000010e0e7836 */ /* 0x000fe20000000000 */
[----:B------:R-:W-:Y:S01]  /*6400*/  R2UR UR10, R24 ;  /* 0x00000000180a72ca */ /* 0x000fe200000e0000 */
[----:B------:R-:W-:Y:S01]  /*6410*/  UIADD3.X UR23, URZ, UR21, URZ, UP1, !UPT ;  /* 0x000000153f177290 */ /* 0x000fe20008ffe43f */
[----:B------:R-:W-:Y:S01]  /*6420*/  R2UR UR12, R6 ;  /* 0x00000000060c72ca */ /* 0x000fe200000e0000 */
[----:B------:R-:W-:Y:S01]  /*6430*/  UMOV UR19, 0xff0000 ;  /* 0x00ff000000137882 */ /* 0x000fe20000000000 */
[----:B------:R-:W-:Y:S01]  /*6440*/  R2UR UR18, R22 ;  /* 0x00000000161272ca */ /* 0x000fe200000e0000 */
[----:B------:R-:W-:Y:S01]  /*6450*/  UMOV UR6, 0x0 ;  /* 0x0000000000067882 */ /* 0x000fe20000000000 */
[----:B------:R-:W-:Y:S01]  /*6460*/  ISETP.GT.AND P1, PT, R4, 0x1, PT ;  /* 0x000000010400780c */ /* 0x000fe20003f24270 */
[----:B------:R-:W-:Y:S01]  /*6470*/  UIADD3 UR8, UR8, UR5, URZ ;  /* 0x0000000508087290 */ /* 0x000fe2000fffe03f */
[----:B------:R-:W-:Y:S01]  /*6480*/  ISETP.NE.AND P0, PT, R14, 0x7, PT ;  /* 0x000000070e00780c */ /* 0x000fe20003f05270 */
[----:B------:R-:W-:Y:S01]  /*6490*/  UIADD3.X UR5, URZ, UR21, URZ, UP0, !UPT ;  /* 0x000000153f057290 */ /* 0x000fe200087fe43f */
[----:B------:R-:W-:Y:S01]  /*64a0*/  VIADD R24, R24, 0x80 ;  /* 0x0000008018187836 */ /* 0x000fe20000000000 */
[----:B------:R-:W-:Y:S01]  /*64b0*/  UIADD3 UR13, UR11, 0x1c180, URZ ;  /* 0x0001c1800b0d7890 */ /* 0x000fe2000fffe03f */
[----:B------:R-:W-:Y:S01]  /*64c0*/  SEL R20, RZ, 0x1, P0 ;  /* 0x00000001ff147807 */ /* 0x000fe20000000000 */
[----:B------:R-:W-:Y:S01]  /*64d0*/  UMOV UR7, 0x10000000 ;  /* 0x1000000000077882 */ /* 0x000fe20000000000 */
[----:B------:R-:W-:Y:S01]  /*64e0*/  UMOV UR11, UR17 ;  /* 0x00000011000b7c82 */ /* 0x000fe20008000000 */
[----:B------:R-:W-:-:S02]  /*64f0*/  SEL R14, R14, RZ, P0 ;  /* 0x000000ff0e0e7207 */ /* 0x000fc40000000000 */
[----:B------:R-:W-:Y:S01]  /*6500*/  LOP3.LUT R5, R5, R20, RZ, 0x3c, !PT ;  /* 0x0000001405057212 */ /* 0x000fe200078e3cff */
[----:B------:R0:W-:Y:S02]  /*6510*/  UTMALDG.3D.MULTICAST [UR8], [UR4], UR19, desc[UR6] ;  /* 0x00000608040073b4 */ /* 0x0001e40008011813 */
[----:B0-----:R-:W-:Y:S01]  /*6520*/  UMOV UR8, UR13 ;  /* 0x0000000d00087c82 */ /* 0x001fe20008000000 */
[----:B------:R-:W-:Y:S02]  /*6530*/  UMOV UR11, UR18 ;  /* 0x00000012000b7c82 */ /* 0x000fe40008000000 */
[----:B------:R0:W-:Y:S02]  /*6540*/  UTMALDG.3D [UR8], [UR22], desc[UR6] ;  /* 0x00000608160075b4 */ /* 0x0001e40008011000 */
[----:B0-----:R-:W-:Y:S05]  /*6550*/  @P1 BRA `(.L_x_178) ;  /* 0xfffffffc00401947 */ /* 0x001fea000383ffff */
.L_x_175:
[----:B------:R-:W-:Y:S05]  /*6560*/  BSYNC B1 ;  /* 0x0000000000017941 */ /* 0x000fea0003800000 */
.L_x_174:
[----:B------:R-:W-:Y:S01]  /*6570*/  LOP3.LUT P1, RZ, R12, 0xff, RZ, 0xc0, !PT ;  /* 0x000000ff0cff7812 */ /* 0x000fe2000782c0ff */
[C---:B------:R-:W-:Y:S01]  /*6580*/  IMAD.IADD R15, R11.reuse, 0x1, R8 ;  /* 0x000000010b0f7824 */ /* 0x040fe200078e0208 */
[----:B------:R-:W-:Y:S01]  /*6590*/  ULDC.64 UR4, c[0x0][0x650] ;  /* 0x0001940000047ab9 */ /* 0x000fe20000000a00 */
[----:B------:R-:W-:Y:S01]  /*65a0*/  ISETP.GE.U32.AND P2, PT, R11, 0x7, PT ;  /* 0x000000070b00780c */ /* 0x000fe20003f46070 */
[----:B------:R-:W-:Y:S01]  /*65b0*/  BSSY B1, `(.L_x_179) ;  /* 0x000006e000017945 */ /* 0x000fe20003800000 */
[C---:B------:R-:W-:Y:S01]  /*65c0*/  IMAD.WIDE.U32 R4, R15.reuse, 0x24924925, RZ ;  /* 0x249249250f047825 */ /* 0x040fe200078e00ff */
[----:B------:R-:W-:Y:S02]  /*65d0*/  ISETP.GT.U32.AND P0, PT, R15, 0x6, PT ;  /* 0x000000060f00780c */ /* 0x000fe40003f04070 */
[----:B------:R-:W-:Y:S01]  /*65e0*/  PRMT R12, RZ, 0x7610, R12 ;  /* 0x00007610ff0c7816 */ /* 0x000fe2000000000c */
[----:B------:R-:W-:Y:S01]  /*65f0*/  IMAD.MOV.U32 R21, RZ, RZ, -0x1 ;  /* 0xffffffffff157424 */ /* 0x000fe200078e00ff */
[----:B------:R-:W-:Y:S01]  /*6600*/  ISETP.LT.U32.AND P0, PT, R11, 0x7, P0 ;  /* 0x000000070b00780c */ /* 0x000fe20000701070 */
[----:B------:R-:W-:-:S02]  /*6610*/  IMAD.MOV.U32 R20, RZ, RZ, -0x1 ;  /* 0xffffffffff147424 */ /* 0x000fc400078e00ff */
[----:B------:R-:W0:Y:S01]  /*6620*/  @P1 S2R R10, SR_CgaCtaId ;  /* 0x00000000000a1919 */ /* 0x000e220000008800 */
[----:B------:R-:W-:Y:S02]  /*6630*/  SEL R4, RZ, 0x1, !P0 ;  /* 0x00000001ff047807 */ /* 0x000fe40004000000 */
[----:B------:R-:W-:Y:S02]  /*6640*/  IADD3 R16, P0, R16, UR36, RZ ;  /* 0x0000002410107c10 */ /* 0x000fe4000ff1e0ff */
[----:B------:R-:W-:Y:S02]  /*6650*/  @P1 MOV R7, 0x400 ;  /* 0x0000040000071802 */ /* 0x000fe40000000f00 */
[----:B------:R-:W-:Y:S02]  /*6660*/  IADD3.X R17, R17, UR42, RZ, P0, !PT ;  /* 0x0000002a11117c10 */ /* 0x000fe400087fe4ff */
[----:B------:R-:W-:Y:S02]  /*6670*/  ISETP.GE.U32.AND P0, PT, R16, UR4, PT ;  /* 0x0000000410007c0c */ /* 0x000fe4000bf06070 */
[----:B------:R-:W-:-:S02]  /*6680*/  LOP3.LUT R3, R3, R4, RZ, 0x3c, !PT ;  /* 0x0000000403037212 */ /* 0x000fc400078e3cff */
[----:B------:R-:W-:Y:S02]  /*6690*/  ISETP.GE.U32.AND.EX P0, PT, R17, UR5, PT, P0 ;  /* 0x0000000511007c0c */ /* 0x000fe4000bf06100 */
[----:B------:R-:W-:Y:S02]  /*66a0*/  PRMT R4, RZ, 0x7610, R4 ;  /* 0x00007610ff047816 */ /* 0x000fe40000000004 */
[----:B0-----:R-:W-:Y:S01]  /*66b0*/  @P1 LEA R6, R10, R7, 0x18 ;  /* 0x000000070a061211 */ /* 0x001fe200078ec0ff */
[----:B------:R-:W-:-:S03]  /*66c0*/  IMAD.IADD R7, R15, 0x1, -R5 ;  /* 0x000000010f077824 */ /* 0x000fc600078e0a05 */
[----:B------:R0:W-:Y:S02]  /*66d0*/  @P1 SYNCS.ARRIVE.TRANS64.A1T0 RZ, [R6+URZ+0x88], RZ ;  /* 0x000088ff06ff19a7 */ /* 0x0001e4000810003f */
[----:B------:R-:W-:-:S04]  /*66e0*/  LEA.HI R7, R7, R5, RZ, 0x1f ;  /* 0x0000000507077211 */ /* 0x000fc800078ff8ff */
[----:B------:R-:W-:Y:S01]  /*66f0*/  SHF.R.U32.HI R8, RZ, 0x2, R7 ;  /* 0x00000002ff087819 */ /* 0x000fe20000011607 */
[----:B0-----:R-:W-:-:S03]  /*6700*/  IMAD.MOV.U32 R6, RZ, RZ, -0x1 ;  /* 0xffffffffff067424 */ /* 0x001fc600078e00ff */
[----:B------:R-:W-:Y:S01]  /*6710*/  @P2 LOP3.LUT R3, R3, 0x1, R8, 0x78, !PT ;  /* 0x0000000103032812 */ /* 0x000fe200078e7808 */
[----:B------:R-:W-:Y:S01]  /*6720*/  IMAD R8, R8, -0x7, R15 ;  /* 0xfffffff908087824 */ /* 0x000fe200078e020f */
[----:B------:R-:W-:Y:S06]  /*6730*/  @P0 BRA `(.L_x_180) ;  /* 0x0000000400540947 */ /* 0x000fec0003800000 */
[----:B------:R-:W0:Y:S01]  /*6740*/  S2R R15, SR_CTAID.X ;  /* 0x00000000000f7919 */ /* 0x000e220000002500 */
[----:B------:R-:W-:Y:S01]  /*6750*/  ULDC.64 UR4, c[0x0][0x628] ;  /* 0x00018a0000047ab9 */ /* 0x000fe20000000a00 */
[----:B------:R-:W-:Y:S01]  /*6760*/  ULDC UR7, c[0x0][0x630] ;  /* 0x00018c0000077ab9 */ /* 0x000fe20000000800 */
[----:B------:R-:W-:Y:S01]  /*6770*/  ISETP.NE.U32.AND P0, PT, RZ, UR4, PT ;  /* 0x00000004ff007c0c */ /* 0x000fe2000bf05070 */
[----:B------:R-:W1:Y:S01]  /*6780*/  S2R R20, SR_CTAID.Y ;  /* 0x0000000000147919 */ /* 0x000e620000002600 */
[----:B------:R-:W-:Y:S01]  /*6790*/  ULDC UR8, c[0x0][0x150] ;  /* 0x0000540000087ab9 */ /* 0x000fe20000000800 */
[----:B------:R-:W-:Y:S01]  /*67a0*/  IMAD.MOV.U32 R4, RZ, RZ, R16 ;  /* 0x000000ffff047224 */ /* 0x000fe200078e0010 */
[----:B------:R-:W-:Y:S01]  /*67b0*/  ISETP.NE.AND.EX P0, PT, RZ, UR5, PT, P0 ;  /* 0x00000005ff007c0c */ /* 0x000fe2000bf05300 */
[----:B------:R-:W-:Y:S01]  /*67c0*/  IMAD.MOV.U32 R5, RZ, RZ, R17 ;  /* 0x000000ffff057224 */ /* 0x000fe200078e0011 */
[----:B0-----:R-:W-:-:S11]  /*67d0*/  I2FP.F32.U32 R22, R15 ;  /* 0x0000000f00167245 */ /* 0x001fd60000201000 */
[----:B------:R-:W-:Y:S05]  /*67e0*/  @!P0 BRA `(.L_x_181) ;  /* 0x0000000000288947 */ /* 0x000fea0003800000 */
[----:B------:R-:W-:Y:S02]  /*67f0*/  ULDC UR6, c[0x0][0x634] ;  /* 0x00018d0000067ab9 */ /* 0x000fe40000000800 */
[----:B------:R-:W-:-:S05]  /*6800*/  IADD3 R5, P0, R16, UR6, RZ ;  /* 0x0000000610057c10 */ /* 0x000fca000ff1e0ff */
[----:B------:R-:W-:-:S04]  /*6810*/  IMAD.X R21, RZ, RZ, R17, P0 ;  /* 0x000000ffff157224 */ /* 0x000fc800000e0611 */
[----:B------:R-:W-:-:S04]  /*6820*/  IMAD.WIDE.U32 R6, R21, UR4, RZ ;  /* 0x0000000415067c25 */ /* 0x000fc8000f8e00ff */
[----:B------:R-:W-:-:S04]  /*6830*/  IMAD.WIDE.U32 R6, P0, R5, UR5, R6 ;  /* 0x0000000505067c25 */ /* 0x000fc8000f800006 */
[----:B------:R-:W-:-:S04]  /*6840*/  IMAD.WIDE.U32 R4, R5, UR4, RZ ;  /* 0x0000000405047c25 */ /* 0x000fc8000f8e00ff */
[----:B------:R-:W-:Y:S01]  /*6850*/  IMAD.MOV.U32 R4, RZ, RZ, R7 ;  /* 0x000000ffff047224 */ /* 0x000fe200078e0007 */
[----:B------:R-:W-:Y:S01]  /*6860*/  IADD3 RZ, P1, R5, R6, RZ ;  /* 0x0000000605ff7210 */ /* 0x000fe20007f3e0ff */
[----:B------:R-:W-:-:S04]  /*6870*/  IMAD.X R5, RZ, RZ, RZ, P0 ;  /* 0x000000ffff057224 */ /* 0x000fc800000e06ff */
[----:B------:R-:W-:-:S08]  /*6880*/  IMAD.WIDE.U32.X R4, R21, UR5, R4, P1 ;  /* 0x0000000515047c25 */ /* 0x000fd000088e0404 */
.L_x_181:
[--C-:B------:R-:W-:Y:S01]  /*6890*/  SHF.R.U64 R14, R4, UR7, R5.reuse ;  /* 0x00000007040e7c19 */ /* 0x100fe20008001205 */
[----:B------:R-:W-:Y:S01]  /*68a0*/  FMUL R22, R22, UR8 ;  /* 0x0000000816167c20 */ /* 0x000fe20008400000 */
[----:B------:R-:W-:Y:S01]  /*68b0*/  SHF.R.U32.HI R4, RZ, UR7, R5 ;  /* 0x00000007ff047c19 */ /* 0x000fe20008011605 */
[----:B------:R-:W0:Y:S01]  /*68c0*/  LDC R6, c[0x0][0x144] ;  /* 0x00005100ff067b82 */ /* 0x000e220000000800 */
[----:B------:R-:W-:Y:S01]  /*68d0*/  IADD3 R5, P0, RZ, -R14, RZ ;  /* 0x8000000eff057210 */ /* 0x000fe20007f1e0ff */
[----:B------:R-:W-:Y:S01]  /*68e0*/  ULDC UR6, c[0x0][0x154] ;  /* 0x0000550000067ab9 */ /* 0x000fe20000000800 */
[----:B-1----:R-:W-:Y:S01]  /*68f0*/  I2FP.F32.U32 R7, R20 ;  /* 0x0000001400077245 */ /* 0x002fe20000201000 */
[----:B------:R-:W1:Y:S01]  /*6900*/  F2I.U32.TRUNC.NTZ R22, R22 ;  /* 0x0000001600167305 */ /* 0x000e62000020f000 */
[----:B------:R-:W-:Y:S01]  /*6910*/  ULDC.64 UR4, c[0x0][0x620] ;  /* 0x0001880000047ab9 */ /* 0x000fe20000000a00 */
[----:B------:R-:W-:Y:S01]  /*6920*/  IMAD.X R4, RZ, RZ, ~R4, P0 ;  /* 0x000000ffff047224 */ /* 0x000fe200000e0e04 */
[----:B------:R-:W-:Y:S01]  /*6930*/  ISETP.NE.AND P2, PT, R2, 0x1, PT ;  /* 0x000000010200780c */ /* 0x000fe20003f45270 */
[----:B------:R-:W-:Y:S01]  /*6940*/  FMUL R23, R7, UR6 ;  /* 0x0000000607177c20 */ /* 0x000fe20008400000 */
[----:B------:R-:W2:Y:S01]  /*6950*/  LDC R25, c[0x0][0x148] ;  /* 0x00005200ff197b82 */ /* 0x000ea20000000800 */
[----:B------:R-:W-:Y:S01]  /*6960*/  IMAD R4, R4, UR4, RZ ;  /* 0x0000000404047c24 */ /* 0x000fe2000f8e02ff */
[----:B------:R-:W-:-:S02]  /*6970*/  ULDC.64 UR6, c[0x0][0x640] ;  /* 0x0001900000067ab9 */ /* 0x000fc40000000a00 */
[----:B------:R-:W-:Y:S01]  /*6980*/  ISETP.NE.U32.AND P0, PT, RZ, UR6, PT ;  /* 0x00000006ff007c0c */ /* 0x000fe2000bf05070 */
[----:B------:R-:W3:Y:S01]  /*6990*/  F2I.U32.TRUNC.NTZ R23, R23 ;  /* 0x0000001700177305 */ /* 0x000ee2000020f000 */
[C---:B------:R-:W-:Y:S02]  /*69a0*/  IMAD R7, R5.reuse, UR5, R4 ;  /* 0x0000000505077c24 */ /* 0x040fe4000f8e0204 */
[----:B------:R-:W-:Y:S01]  /*69b0*/  IMAD.WIDE.U32 R4, R5, UR4, R16 ;  /* 0x0000000405047c25 */ /* 0x000fe2000f8e0010 */
[----:B------:R-:W-:Y:S01]  /*69c0*/  ULDC UR4, c[0x0][0x618] ;  /* 0x0001860000047ab9 */ /* 0x000fe20000000800 */
[----:B------:R-:W-:Y:S02]  /*69d0*/  ISETP.NE.AND.EX P0, PT, RZ, UR7, PT, P0 ;  /* 0x00000007ff007c0c */ /* 0x000fe4000bf05300 */
[----:B------:R-:W-:Y:S02]  /*69e0*/  IMAD.IADD R5, R5, 0x1, R7 ;  /* 0x0000000105057824 */ /* 0x000fe400078e0207 */
[----:B-1----:R-:W-:-:S03]  /*69f0*/  IMAD.MOV R22, RZ, RZ, -R22 ;  /* 0x000000ffff167224 */ /* 0x002fc600078e0a16 */
[----:B------:R-:W-:Y:S01]  /*6a00*/  SHF.R.U64 R21, R4, UR4, R5 ;  /* 0x0000000404157c19 */ /* 0x000fe20008001205 */
[----:B0-----:R-:W-:Y:S01]  /*6a10*/  IMAD R15, R6, R22, R15 ;  /* 0x00000016060f7224 */ /* 0x001fe200078e020f */
[----:B------:R-:W-:Y:S01]  /*6a20*/  SHF.R.U32.HI R4, RZ, UR4, R5 ;  /* 0x00000004ff047c19 */ /* 0x000fe20008011605 */
[----:B------:R-:W-:Y:S01]  /*6a30*/  ULDC UR4, c[0x0][0x608] ;  /* 0x0001820000047ab9 */ /* 0x000fe20000000800 */
[----:B---3--:R-:W-:Y:S02]  /*6a40*/  IMAD.MOV R6, RZ, RZ, -R23 ;  /* 0x000000ffff067224 */ /* 0x008fe400078e0a17 */
[--C-:B------:R-:W-:Y:S02]  /*6a50*/  SHF.R.U64 R22, R21, UR4, R4.reuse ;  /* 0x0000000415167c19 */ /* 0x100fe40008001204 */
[----:B------:R-:W-:Y:S01]  /*6a60*/  SHF.R.U32.HI R5, RZ, UR4, R4 ;  /* 0x00000004ff057c19 */ /* 0x000fe20008011604 */
[----:B------:R-:W-:Y:S01]  /*6a70*/  ULDC UR4, c[0x0][0x658] ;  /* 0x0001960000047ab9 */ /* 0x000fe20000000800 */
[----:B--2---:R-:W-:-:S02]  /*6a80*/  @P2 IMAD R15, R25, R6, R20 ;  /* 0x00000006190f2224 */ /* 0x004fc400078e0214 */
[--C-:B------:R-:W-:Y:S02]  /*6a90*/  SHF.R.U64 R20, R22, UR4, R5.reuse ;  /* 0x0000000416147c19 */ /* 0x100fe40008001205 */
[----:B------:R-:W-:-:S03]  /*6aa0*/  SHF.R.U32.HI R23, RZ, UR4, R5 ;  /* 0x00000004ff177c19 */ /* 0x000fc60008011605 */
[----:B------:R-:W-:Y:S02]  /*6ab0*/  IMAD.MOV.U32 R6, RZ, RZ, R20 ;  /* 0x000000ffff067224 */ /* 0x000fe400078e0014 */
[----:B------:R-:W-:Y:S01]  /*6ac0*/  IMAD.MOV.U32 R5, RZ, RZ, R23 ;  /* 0x000000ffff057224 */ /* 0x000fe200078e0017 */
[----:B------:R-:W-:Y:S06]  /*6ad0*/  @!P0 BRA `(.L_x_182) ;  /* 0x00000000002c8947 */ /* 0x000fec0003800000 */
        /* <DEDUP_REMOVED lines=9> */
[----:B------:R-:W-:-:S04]  /*6b70*/  IMAD.WIDE.U32.X R4, R23, UR7, R4, P1 ;  /* 0x0000000717047c25 */ /* 0x000fc800088e0404 */
[----:B------:R-:W-:-:S07]  /*6b80*/  IMAD.MOV.U32 R6, RZ, RZ, R4 ;  /* 0x000000ffff067224 */ /* 0x000fce00078e0004 */
.L_x_182:
[----:B------:R-:W-:Y:S01]  /*6b90*/  ULDC UR4, c[0x0][0x648] ;  /* 0x0001920000047ab9 */ /* 0x000fe20000000800 */
[----:B------:R-:W-:Y:S01]  /*6ba0*/  LOP3.LUT R4, R22, UR15, RZ, 0xc0, !PT ;  /* 0x0000000f16047c12 */ /* 0x000fe2000f8ec0ff */
[----:B------:R-:W-:Y:S01]  /*6bb0*/  ULDC UR5, c[0x0][0x610] ;  /* 0x0001840000057ab9 */ /* 0x000fe20000000800 */
[----:B------:R-:W-:Y:S01]  /*6bc0*/  SHF.R.U64 R5, R6, UR4, R5 ;  /* 0x0000000406057c19 */ /* 0x000fe20008001205 */
[----:B------:R-:W-:Y:S01]  /*6bd0*/  ULDC UR4, c[0x0][0x638] ;  /* 0x00018e0000047ab9 */ /* 0x000fe20000000800 */
[----:B------:R-:W-:-:S03]  /*6be0*/  LOP3.LUT R21, R21, UR14, RZ, 0xc0, !PT ;  /* 0x0000000e15157c12 */ /* 0x000fc6000f8ec0ff */
[----:B------:R-:W-:Y:S02]  /*6bf0*/  IMAD.MOV R7, RZ, RZ, -R5 ;  /* 0x000000ffff077224 */ /* 0x000fe400078e0a05 */
[----:B------:R-:W-:Y:S02]  /*6c00*/  IMAD R4, R5, UR16, R4 ;  /* 0x0000001005047c24 */ /* 0x000fe4000f8e0204 */
[----:B------:R-:W-:Y:S01]  /*6c10*/  IMAD R20, R7, UR4, R20 ;  /* 0x0000000407147c24 */ /* 0x000fe2000f8e0214 */
[----:B------:R-:W-:Y:S01]  /*6c20*/  ULDC UR4, c[0x0][0x600] ;  /* 0x0001800000047ab9 */ /* 0x000fe20000000800 */
[----:B------:R-:W-:Y:S02]  /*6c30*/  IMAD R15, R4, UR5, R15 ;  /* 0x00000005040f7c24 */ /* 0x000fe4000f8e020f */
[----:B------:R-:W-:Y:S02]  /*6c40*/  IMAD R6, R20, UR4, R21 ;  /* 0x0000000414067c24 */ /* 0x000fe4000f8e0215 */
[----:B------:R-:W-:-:S03]  /*6c50*/  IMAD.MOV.U32 R4, RZ, RZ, 0x1 ;  /* 0x00000001ff047424 */ /* 0x000fc600078e00ff */
[----:B------:R-:W-:Y:S02]  /*6c60*/  SEL R20, R6, R15, !P2 ;  /* 0x0000000f06147207 */ /* 0x000fe40005000000 */
[----:B------:R-:W-:Y:S01]  /*6c70*/  SEL R21, R15, R6, !P2 ;  /* 0x000000060f157207 */ /* 0x000fe20005000000 */
[----:B------:R-:W-:-:S07]  /*6c80*/  IMAD.MOV.U32 R6, RZ, RZ, R14 ;  /* 0x000000ffff067224 */ /* 0x000fce00078e000e */
.L_x_180:
[----:B------:R-:W-:Y:S05]  /*6c90*/  BSYNC B1 ;  /* 0x0000000000017941 */ /* 0x000fea0003800000 */
.L_x_179:
[----:B------:R-:W-:-:S13]  /*6ca0*/  LOP3.LUT P0, RZ, R4, 0xff, RZ, 0xc0, !PT ;  /* 0x000000ff04ff7812 */ /* 0x000fda000780c0ff */
[----:B------:R-:W-:Y:S05]  /*6cb0*/  @P0 BRA `(.L_x_183) ;  /* 0xfffffff400300947 */ /* 0x000fea000383ffff */
[----:B------:R-:W-:Y:S05]  /*6cc0*/  BSYNC B0 ;  /* 0x0000000000007941 */ /* 0x000fea0003800000 */
.L_x_172:
[----:B------:R-:W-:-:S03]  /*6cd0*/  UMOV UR4, 0xffffffff ;  /* 0xffffffff00047882 */ /* 0x000fc60000000000 */
[----:B------:R-:W-:Y:S05]  /*6ce0*/  BRA.DIV UR4, `(.L_x_184) ;  /* 0x0000000604807947 */ /* 0x000fea000b800000 */
[----:B------:R-:W-:-:S13]  /*6cf0*/  ELECT P6, URZ, PT ;  /* 0x00000000003f782f */ /* 0x000fda00038c0000 */
.L_x_201:
[----:B------:R-:W-:Y:S04]  /*6d00*/  BSSY B0, `(.L_x_185) ;  /* 0x0000046000007945 */ /* 0x000fe80003800000 */
[----:B------:R-:W-:Y:S05]  /*6d10*/  @!P6 BRA `(.L_x_186) ;  /* 0x000000040010e947 */ /* 0x000fea0003800000 */
[----:B------:R-:W-:-:S04]  /*6d20*/  LOP3.LUT R18, R18, 0x2, RZ, 0xfc, !PT ;  /* 0x0000000212127812 */ /* 0x000fc800078efcff */
[----:B------:R-:W-:-:S13]  /*6d30*/  ISETP.NE.AND P0, PT, R18, 0x3, PT ;  /* 0x000000031200780c */ /* 0x000fda0003f05270 */
[----:B------:R-:W-:Y:S05]  /*6d40*/  @!P0 BRA `(.L_x_187) ;  /* 0x0000000000048947 */ /* 0x000fea0003800000 */
[----:B------:R-:W-:Y:S01]  /*6d50*/  BPT.TRAP 0x1 ;  /* 0x000000040000795c */ /* 0x000fe20000300000 */
.L_x_187:
[----:B------:R-:W0:Y:S01]  /*6d60*/  S2R R5, SR_CgaCtaId ;  /* 0x0000000000057919 */ /* 0x000e220000008800 */
[----:B------:R-:W-:Y:S02]  /*6d70*/  MOV R0, 0x400 ;  /* 0x0000040000007802 */ /* 0x000fe40000000f00 */
[----:B------:R-:W-:Y:S02]  /*6d80*/  SHF.L.U32 R2, R3, 0x1f, RZ ;  /* 0x0000001f03027819 */ /* 0x000fe400000006ff */
[----:B0-----:R-:W-:-:S05]  /*6d90*/  LEA R5, R5, R0, 0x18 ;  /* 0x0000000005057211 */ /* 0x001fca00078ec0ff */
[----:B------:R-:W-:-:S04]  /*6da0*/  VIADD R5, R5, 0x38 ;  /* 0x0000003805057836 */ /* 0x000fc80000000000 */
[C---:B------:R-:W-:Y:S02]  /*6db0*/  IMAD R7, R8.reuse, 0x8, R5 ;  /* 0x0000000808077824 */ /* 0x040fe400078e0205 */
[----:B------:R-:W-:Y:S02]  /*6dc0*/  VIADD R8, R8, 0x1 ;  /* 0x0000000108087836 */ /* 0x000fe40000000000 */
[----:B------:R-:W0:Y:S03]  /*6dd0*/  SYNCS.PHASECHK.TRANS64.TRYWAIT P0, [R7+URZ], R2 ;  /* 0x00000002070075a7 */ /* 0x000e26000800017f */
[----:B------:R-:W-:-:S04]  /*6de0*/  ISETP.NE.AND P1, PT, R8, 0x7, PT ;  /* 0x000000070800780c */ /* 0x000fc80003f25270 */
[----:B------:R-:W-:Y:S02]  /*6df0*/  SEL R0, RZ, 0x1, P1 ;  /* 0x00000001ff007807 */ /* 0x000fe40000800000 */
[----:B------:R-:W-:Y:S02]  /*6e00*/  SEL R8, R8, RZ, P1 ;  /* 0x000000ff08087207 */ /* 0x000fe40000800000 */
[----:B------:R-:W-:-:S03]  /*6e10*/  LOP3.LUT R9, R3, R0, RZ, 0x3c, !PT ;  /* 0x0000000003097212 */ /* 0x000fc600078e3cff */
[----:B------:R-:W-:Y:S01]  /*6e20*/  IMAD R6, R8, 0x8, R5 ;  /* 0x0000000808067824 */ /* 0x000fe200078e0205 */
[----:B------:R-:W-:Y:S01]  /*6e30*/  SHF.L.U32 R3, R9, 0x1f, RZ ;  /* 0x0000001f09037819 */ /* 0x000fe200000006ff */
[----:B0-----:R-:W-:Y:S06]  /*6e40*/  @!P0 BRA `(.L_x_188) ;  /* 0x0000000400488947 */ /* 0x001fec0003800000 */
.L_x_202:
[----:B------:R-:W1:Y:S01]  /*6e50*/  SYNCS.PHASECHK.TRANS64.TRYWAIT P0, [R6+URZ], R3 ;  /* 0x00000003060075a7 */ /* 0x000e62000800017f */
[----:B------:R-:W-:-:S05]  /*6e60*/  VIADD R0, R8, 0x1 ;  /* 0x0000000108007836 */ /* 0x000fca0000000000 */
[----:B------:R-:W-:-:S04]  /*6e70*/  ISETP.NE.AND P1, PT, R0, 0x7, PT ;  /* 0x000000070000780c */ /* 0x000fc80003f25270 */
[----:B0-----:R-:W-:Y:S02]  /*6e80*/  SEL R2, RZ, 0x1, P1 ;  /* 0x00000001ff027807 */ /* 0x001fe40000800000 */
[----:B------:R-:W-:Y:S02]  /*6e90*/  SEL R0, R0, RZ, P1 ;  /* 0x000000ff00007207 */ /* 0x000fe40000800000 */
[----:B------:R-:W-:-:S03]  /*6ea0*/  LOP3.LUT R9, R9, R2, RZ, 0x3c, !PT ;  /* 0x0000000209097212 */ /* 0x000fc600078e3cff */
[----:B------:R-:W-:Y:S01]  /*6eb0*/  IMAD R7, R0, 0x8, R5 ;  /* 0x0000000800077824 */ /* 0x000fe200078e0205 */
[----:B------:R-:W-:Y:S01]  /*6ec0*/  SHF.L.U32 R4, R9, 0x1f, RZ ;  /* 0x0000001f09047819 */ /* 0x000fe200000006ff */
[----:B-1----:R-:W-:Y:S06]  /*6ed0*/  @!P0 BRA `(.L_x_189) ;  /* 0x0000000400388947 */ /* 0x002fec0003800000 */
.L_x_203:
[----:B------:R-:W1:Y:S01]  /*6ee0*/  SYNCS.PHASECHK.TRANS64.TRYWAIT P0, [R7+URZ], R4 ;  /* 0x00000004070075a7 */ /* 0x000e62000800017f */
[----:B------:R-:W-:-:S05]  /*6ef0*/  VIADD R0, R0, 0x1 ;  /* 0x0000000100007836 */ /* 0x000fca0000000000 */
[----:B------:R-:W-:-:S04]  /*6f00*/  ISETP.NE.AND P1, PT, R0, 0x7, PT ;  /* 0x000000070000780c */ /* 0x000fc80003f25270 */
[----:B------:R-:W-:Y:S02]  /*6f10*/  SEL R2, RZ, 0x1, P1 ;  /* 0x00000001ff027807 */ /* 0x000fe40000800000 */
[----:B------:R-:W-:Y:S02]  /*6f20*/  SEL R0, R0, RZ, P1 ;  /* 0x000000ff00007207 */ /* 0x000fe40000800000 */
[----:B------:R-:W-:-:S03]  /*6f30*/  LOP3.LUT R9, R9, R2, RZ, 0x3c, !PT ;  /* 0x0000000209097212 */ /* 0x000fc600078e3cff */
[----:B0-----:R-:W-:Y:S01]  /*6f40*/  IMAD R6, R0, 0x8, R5 ;  /* 0x0000000800067824 */ /* 0x001fe200078e0205 */
[----:B------:R-:W-:Y:S01]  /*6f50*/  SHF.L.U32 R3, R9, 0x1f, RZ ;  /* 0x0000001f09037819 */ /* 0x000fe200000006ff */
[----:B-1----:R-:W-:Y:S06]  /*6f60*/  @!P0 BRA `(.L_x_190) ;  /* 0x0000000400288947 */ /* 0x002fec0003800000 */
.L_x_204:
        /* <DEDUP_REMOVED lines=9> */
.L_x_205:
        /* <DEDUP_REMOVED lines=9> */
.L_x_206:
[----:B------:R-:W1:Y:S01]  /*7090*/  SYNCS.PHASECHK.TRANS64.TRYWAIT P0, [R6+URZ], R3 ;  /* 0x00000003060075a7 */ /* 0x000e62000800017f */
[----:B------:R-:W-:-:S05]  /*70a0*/  VIADD R0, R0, 0x1 ;  /* 0x0000000100007836 */ /* 0x000fca0000000000 */
[----:B------:R-:W-:-:S04]  /*70b0*/  ISETP.NE.AND P1, PT, R0, 0x7, PT ;  /* 0x000000070000780c */ /* 0x000fc80003f25270 */
[----:B------:R-:W-:Y:S02]  /*70c0*/  SEL R2, RZ, 0x1, P1 ;  /* 0x00000001ff027807 */ /* 0x000fe40000800000 */
[----:B------:R-:W-:Y:S02]  /*70d0*/  SEL R0, R0, RZ, P1 ;  /* 0x000000ff00007207 */ /* 0x000fe40000800000 */
[----:B------:R-:W-:Y:S01]  /*70e0*/  LOP3.LUT R2, R9, R2, RZ, 0x3c, !PT ;  /* 0x0000000209027212 */ /* 0x000fe200078e3cff */
[----:B-1----:R-:W-:Y:S06]  /*70f0*/  @!P0 BRA `(.L_x_193) ;  /* 0x0000000400008947 */ /* 0x002fec0003800000 */
.L_x_207:
[----:B------:R-:W-:Y:S01]  /*7100*/  IMAD R5, R0, 0x8, R5 ;  /* 0x0000000800057824 */ /* 0x000fe200078e0205 */
[----:B------:R-:W-:-:S07]  /*7110*/  SHF.L.U32 R0, R2, 0x1f, RZ ;  /* 0x0000001f02007819 */ /* 0x000fce00000006ff */
.L_x_194:
[----:B--2---:R2:W3:Y:S02]  /*7120*/  SYNCS.PHASECHK.TRANS64.TRYWAIT P0, [R5+URZ], R0 ;  /* 0x00000000050075a7 */ /* 0x0044e4000800017f */
[----:B---3--:R-:W-:Y:S05]  /*7130*/  @!P0 NANOSLEEP.SYNCS 0x989680 ;  /* 0x009896800000895d */ /* 0x008fea0003900000 */
[----:B------:R-:W3:Y:S02]  /*7140*/  @!P0 SYNCS.PHASECHK.TRANS64 P0, [R5+URZ], R0 ;  /* 0x00000000050085a7 */ /* 0x000ee4000800007f */
[----:B---3--:R-:W-:Y:S05]  /*7150*/  @!P0 BRA `(.L_x_194) ;  /* 0xfffffffc00f08947 */ /* 0x008fea000383ffff */
.L_x_186:
[----:B------:R-:W-:Y:S05]  /*7160*/  BSYNC B0 ;  /* 0x0000000000007941 */ /* 0x000fea0003800000 */
.L_x_185:
[----:B------:R-:W-:Y:S05]  /*7170*/  EXIT ;  /* 0x000000000000794d */ /* 0x000fea0003800000 */
.L_x_21:
[----:B-1----:R1:W2:Y:S02]  /*7180*/  SYNCS.PHASECHK.TRANS64.TRYWAIT P1, [R3+URZ], R0 ;  /* 0x00000000030075a7 */ /* 0x0022a4000802017f */
[----:B--2---:R-:W-:Y:S05]  /*7190*/  @!P1 NANOSLEEP.SYNCS 0x989680 ;  /* 0x009896800000995d */ /* 0x004fea0003900000 */
[----:B------:R-:W2:Y:S02]  /*71a0*/  @!P1 SYNCS.PHASECHK.TRANS64 P1, [R3+URZ], R0 ;  /* 0x00000000030095a7 */ /* 0x000ea4000802007f */
[----:B--2---:R-:W-:Y:S05]  /*71b0*/  @!P1 BRA `(.L_x_21) ;  /* 0xfffffffc00f09947 */ /* 0x004fea000383ffff */
[----:B------:R-:W-:Y:S05]  /*71c0*/  BRA `(.L_x_20) ;  /* 0xffffffa400687947 */ /* 0x000fea000383ffff */
.L_x_26:
[----:B-1----:R1:W2:Y:S02]  /*71d0*/  SYNCS.PHASECHK.TRANS64.TRYWAIT P1, [R5+URZ], R4 ;  /* 0x00000004050075a7 */ /* 0x0022a4000802017f */
[----:B--2---:R-:W-:Y:S05]  /*71e0*/  @!P1 NANOSLEEP.SYNCS 0x989680 ;  /* 0x009896800000995d */ /* 0x004fea0003900000 */
[----:B------:R-:W2:Y:S02]  /*71f0*/  @!P1 SYNCS.PHASECHK.TRANS64 P1, [R5+URZ], R4 ;  /* 0x00000004050095a7 */ /* 0x000ea4000802007f */
[----:B--2---:R-:W-:Y:S05]  /*7200*/  @!P1 BRA `(.L_x_26) ;  /* 0xfffffffc00f09947 */ /* 0x004fea000383ffff */
[----:B------:R-:W-:Y:S05]  /*7210*/  BRA `(.L_x_25) ;  /* 0xffffffa800447947 */ /* 0x000fea000383ffff */
.L_x_173:
[----:B------:R-:W-:Y:S01]  /*7220*/  BSSY B1, `(.L_x_195) ;  /* 0x0000006000017945 */ /* 0x000fe20003800000 */
[----:B------:R-:W-:-:S07]  /*7230*/  IMAD.MOV.U32 R15, RZ, RZ, -0x1 ;  /* 0xffffffffff0f7424 */ /* 0x000fce00078e00ff */
[----:B------:R-:W-:Y:S05]  /*7240*/  WARPSYNC.COLLECTIVE R15, `(.L_x_196) ;  /* 0x000000000f0c7348 */ /* 0x000fea0003c00000 */
[----:B------:R-:W-:Y:S02]  /*7250*/  ELECT P6, UR62, PT ;  /* 0x00000000003e782f */ /* 0x000fe400038c0000 */
[----:B------:R-:W-:Y:S01]  /*7260*/  MOV R14, UR62 ;  /* 0x0000003e000e7c02 */ /* 0x000fe20008000f00 */
[----:B------:R-:W-:Y:S10]  /*7270*/  ENDCOLLECTIVE ;  /* 0x000000000000791b */ /* 0x000ff40003800000 */
.L_x_196:
[----:B------:R-:W-:Y:S05]  /*7280*/  BSYNC B1 ;  /* 0x0000000000017941 */ /* 0x000fea0003800000 */
.L_x_195:
[----:B------:R-:W-:Y:S05]  /*7290*/  BRA `(.L_x_197) ;  /* 0xffffffec00c47947 */ /* 0x000fea000383ffff */
.L_x_176:
[----:B0-----:R0:W1:Y:S02]  /*72a0*/  SYNCS.PHASECHK.TRANS64.TRYWAIT P0, [R20+URZ+0x38], R7 ;  /* 0x00003807140075a7 */ /* 0x001064000800017f */
[----:B-1----:R-:W-:Y:S05]  /*72b0*/  @!P0 NANOSLEEP.SYNCS 0x989680 ;  /* 0x009896800000895d */ /* 0x002fea0003900000 */
[----:B------:R-:W1:Y:S02]  /*72c0*/  @!P0 SYNCS.PHASECHK.TRANS64 P0, [R20+URZ+0x38], R7 ;  /* 0x00003807140085a7 */ /* 0x000e64000800007f */
[----:B-1----:R-:W-:Y:S05]  /*72d0*/  @!P0 BRA `(.L_x_176) ;  /* 0xfffffffc00f08947 */ /* 0x002fea000383ffff */
[----:B------:R-:W-:Y:S05]  /*72e0*/  BRA `(.L_x_198) ;  /* 0xfffffff000047947 */ /* 0x000fea000383ffff */
.L_x_184:
[----:B------:R-:W-:Y:S01]  /*72f0*/  BSSY B0, `(.L_x_199) ;  /* 0x0000006000007945 */ /* 0x000fe20003800000 */
[----:B------:R-:W-:-:S07]  /*7300*/  IMAD.MOV.U32 R15, RZ, RZ, -0x1 ;  /* 0xffffffffff0f7424 */ /* 0x000fce00078e00ff */
[----:B------:R-:W-:Y:S05]  /*7310*/  WARPSYNC.COLLECTIVE R15, `(.L_x_200) ;  /* 0x000000000f0c7348 */ /* 0x000fea0003c00000 */
[----:B------:R-:W-:Y:S02]  /*7320*/  ELECT P6, UR62, PT ;  /* 0x00000000003e782f */ /* 0x000fe400038c0000 */
[----:B------:R-:W-:Y:S01]  /*7330*/  MOV R14, UR62 ;  /* 0x0000003e000e7c02 */ /* 0x000fe20008000f00 */
[----:B------:R-:W-:Y:S10]  /*7340*/  ENDCOLLECTIVE ;  /* 0x000000000000791b */ /* 0x000ff40003800000 */
.L_x_200:
[----:B------:R-:W-:Y:S05]  /*7350*/  BSYNC B0 ;  /* 0x0000000000007941 */ /* 0x000fea0003800000 */
.L_x_199:
[----:B------:R-:W-:Y:S05]  /*7360*/  BRA `(.L_x_201) ;  /* 0xfffffff800647947 */ /* 0x000fea000383ffff */
.L_x_188:
[----:B0-----:R0:W1:Y:S02]  /*7370*/  SYNCS.PHASECHK.TRANS64.TRYWAIT P0, [R7+URZ], R2 ;  /* 0x00000002070075a7 */ /* 0x001064000800017f */
[----:B-1----:R-:W-:Y:S05]  /*7380*/  @!P0 NANOSLEEP.SYNCS 0x989680 ;  /* 0x009896800000895d */ /* 0x002fea0003900000 */
[----:B------:R-:W1:Y:S02]  /*7390*/  @!P0 SYNCS.PHASECHK.TRANS64 P0, [R7+URZ], R2 ;  /* 0x00000002070085a7 */ /* 0x000e64000800007f */
[----:B-1----:R-:W-:Y:S05]  /*73a0*/  @!P0 BRA `(.L_x_188) ;  /* 0xfffffffc00f08947 */ /* 0x002fea000383ffff */
[----:B------:R-:W-:Y:S05]  /*73b0*/  BRA `(.L_x_202) ;  /* 0xfffffff800a47947 */ /* 0x000fea000383ffff */
.L_x_189:
[----:B0-----:R0:W1:Y:S02]  /*73c0*/  SYNCS.PHASECHK.TRANS64.TRYWAIT P0, [R6+URZ], R3 ;  /* 0x00000003060075a7 */ /* 0x001064000800017f */
[----:B-1----:R-:W-:Y:S05]  /*73d0*/  @!P0 NANOSLEEP.SYNCS 0x989680 ;  /* 0x009896800000895d */ /* 0x002fea0003900000 */
[----:B------:R-:W1:Y:S02]  /*73e0*/  @!P0 SYNCS.PHASECHK.TRANS64 P0, [R6+URZ], R3 ;  /* 0x00000003060085a7 */ /* 0x000e64000800007f */
[----:B-1----:R-:W-:Y:S05]  /*73f0*/  @!P0 BRA `(.L_x_189) ;  /* 0xfffffffc00f08947 */ /* 0x002fea000383ffff */
[----:B------:R-:W-:Y:S05]  /*7400*/  BRA `(.L_x_203) ;  /* 0xfffffff800b47947 */ /* 0x000fea000383ffff */
.L_x_190:
[----:B0-----:R0:W1:Y:S02]  /*7410*/  SYNCS.PHASECHK.TRANS64.TRYWAIT P0, [R7+URZ], R4 ;  /* 0x00000004070075a7 */ /* 0x001064000800017f */
[----:B-1----:R-:W-:Y:S05]  /*7420*/  @!P0 NANOSLEEP.SYNCS 0x989680 ;  /* 0x009896800000895d */ /* 0x002fea0003900000 */
[----:B------:R-:W1:Y:S02]  /*7430*/  @!P0 SYNCS.PHASECHK.TRANS64 P0, [R7+URZ], R4 ;  /* 0x00000004070085a7 */ /* 0x000e64000800007f */
[----:B-1----:R-:W-:Y:S05]  /*7440*/  @!P0 BRA `(.L_x_190) ;  /* 0xfffffffc00f08947 */ /* 0x002fea000383ffff */
[----:B------:R-:W-:Y:S05]  /*7450*/  BRA `(.L_x_204) ;  /* 0xfffffff800c47947 */ /* 0x000fea000383ffff */
.L_x_191:
[----:B0-----:R0:W1:Y:S02]  /*7460*/  SYNCS.PHASECHK.TRANS64.TRYWAIT P0, [R6+URZ], R3 ;  /* 0x00000003060075a7 */ /* 0x001064000800017f */
[----:B-1----:R-:W-:Y:S05]  /*7470*/  @!P0 NANOSLEEP.SYNCS 0x989680 ;  /* 0x009896800000895d */ /* 0x002fea0003900000 */
[----:B------:R-:W1:Y:S02]  /*7480*/  @!P0 SYNCS.PHASECHK.TRANS64 P0, [R6+URZ], R3 ;  /* 0x00000003060085a7 */ /* 0x000e64000800007f */
[----:B-1----:R-:W-:Y:S05]  /*7490*/  @!P0 BRA `(.L_x_191) ;  /* 0xfffffffc00f08947 */ /* 0x002fea000383ffff */
[----:B------:R-:W-:Y:S05]  /*74a0*/  BRA `(.L_x_205) ;  /* 0xfffffff800d47947 */ /* 0x000fea000383ffff */
.L_x_192:
[----:B0-----:R0:W1:Y:S02]  /*74b0*/  SYNCS.PHASECHK.TRANS64.TRYWAIT P0, [R7+URZ], R4 ;  /* 0x00000004070075a7 */ /* 0x001064000800017f */
[----:B-1----:R-:W-:Y:S05]  /*74c0*/  @!P0 NANOSLEEP.SYNCS 0x989680 ;  /* 0x009896800000895d */ /* 0x002fea0003900000 */
[----:B------:R-:W1:Y:S02]  /*74d0*/  @!P0 SYNCS.PHASECHK.TRANS64 P0, [R7+URZ], R4 ;  /* 0x00000004070085a7 */ /* 0x000e64000800007f */
[----:B-1----:R-:W-:Y:S05]  /*74e0*/  @!P0 BRA `(.L_x_192) ;  /* 0xfffffffc00f08947 */ /* 0x002fea000383ffff */
[----:B------:R-:W-:Y:S05]  /*74f0*/  BRA `(.L_x_206) ;  /* 0xfffffff800e47947 */ /* 0x000fea000383ffff */
.L_x_193:
[----:B-1----:R1:W2:Y:S02]  /*7500*/  SYNCS.PHASECHK.TRANS64.TRYWAIT P0, [R6+URZ], R3 ;  /* 0x00000003060075a7 */ /* 0x0022a4000800017f */
[----:B--2---:R-:W-:Y:S05]  /*7510*/  @!P0 NANOSLEEP.SYNCS 0x989680 ;  /* 0x009896800000895d */ /* 0x004fea0003900000 */
[----:B------:R-:W2:Y:S02]  /*7520*/  @!P0 SYNCS.PHASECHK.TRANS64 P0, [R6+URZ], R3 ;  /* 0x00000003060085a7 */ /* 0x000ea4000800007f */
[----:B--2---:R-:W-:Y:S05]  /*7530*/  @!P0 BRA `(.L_x_193) ;  /* 0xfffffffc00f08947 */ /* 0x004fea000383ffff */
[----:B------:R-:W-:Y:S05]  /*7540*/  BRA `(.L_x_207) ;  /* 0xfffffff800ec7947 */ /* 0x000fea000383ffff */
.L_x_208:
[----:B------:R-:W-:-:S00]  /*7550*/  BRA `(.L_x_208) ;  /* 0xfffffffc00fc7947 */ /* 0x000fc0000383ffff */
[----:B------:R-:W-:-:S00]  /*7560*/  NOP ;  /* 0x0000000000007918 */ /* 0x000fc00000000000 */
        /* <DEDUP_REMOVED lines=9> */
.L_x_209:


//--------------------- .nv.global.init           --------------------------
	.section	.nv.global.init,"aw",@progbits
.nv.global.init:
	.type		$str$22,@object
	.size		$str$22,($str$23 - $str$22)
$str$22:
        /*0000*/ 	.byte	0x6b, 0x5f, 0x74, 0x69, 0x6c, 0x65, 0x5f, 0x63, 0x6f, 0x75, 0x6e, 0x74, 0x20, 0x3e, 0x3d, 0x20
        /*0010*/ 	.byte	0x31, 0x00
	.type		$str$23,@object
	.size		$str$23,(__unnamed_1 - $str$23)
$str$23:
        /*0012*/ 	.byte	0x2f, 0x74, 0x6d, 0x70, 0x2f, 0x63, 0x75, 0x74, 0x6c, 0x61, 0x73, 0x73, 0x5f, 0x73, 0x77, 0x65
        /*0022*/ 	.byte	0x65, 0x70, 0x5f, 0x73, 0x72, 0x63, 0x2f, 0x69, 0x6e, 0x63, 0x6c, 0x75, 0x64, 0x65, 0x2f, 0x63
        /*0032*/ 	.byte	0x75, 0x74, 0x6c, 0x61, 0x73, 0x73, 0x2f, 0x67, 0x65, 0x6d, 0x6d, 0x2f, 0x63, 0x6f, 0x6c, 0x6c
        /*0042*/ 	.byte	0x65, 0x63, 0x74, 0x69, 0x76, 0x65, 0x2f, 0x73, 0x6d, 0x39, 0x30, 0x5f, 0x6d, 0x6d, 0x61, 0x5f
        /*0052*/ 	.byte	0x74, 0x6d, 0x61, 0x5f, 0x67, 0x6d, 0x6d, 0x61, 0x5f, 0x73, 0x73, 0x5f, 0x77, 0x61, 0x72, 0x70
        /*0062*/ 	.byte	0x73, 0x70, 0x65, 0x63, 0x69, 0x61, 0x6c, 0x69, 0x7a, 0x65, 0x64, 0x2e, 0x68, 0x70, 0x70, 0x00
	.type		__unnamed_1,@object
	.size		__unnamed_1,(.L_0 - __unnamed_1)
__unnamed_1:
        /*0072*/ 	.byte	0x76, 0x6f, 0x69, 0x64, 0x20, 0x63, 0x75, 0x74, 0x6c, 0x61, 0x73, 0x73, 0x3a, 0x3a, 0x67, 0x65
        /* <DEDUP_REMOVED lines=172> */
        /*0b42*/ 	.byte	0x74, 0x65, 0x3a, 0x3a, 0x69, 0x64, 0x65, 0x6e, 0x74, 0x69, 0x74, 0x79, 0x5d, 0x00
.L_0:


//--------------------- .nv.shared._ZN7cutlass13device_kernelINS_4gemm6kernel13GemmUniversalIN4cute5tupleIJiiiiEEENS1_10collective13CollectiveMmaINS1_34MainloopSm90TmaGmmaWarpSpecializedILi7ENS5_IJNS4_1CILi1EEENSA_ILi8EEESB_EEENS1_35KernelTmaWarpSpecializedCooperativeEEENS5_IJNSA_ILi128EEESG_SG_EEEaNS5_IJlSB_lEEEaSI_NS4_8TiledMMAINS4_8MMA_AtomIJNS4_4SM904GMMA27MMA_64x128x32_S32S8S8_SS_TNEEEENS4_6LayoutINS5_IJNSA_ILi2EEESB_SB_EEENS5_IJSB_NSA_ILi0EEESS_EEEEENS5_IJNS4_10UnderscoreESV_SV_EEEEENS4_23SM90_TMA_LOAD_MULTICASTENS4_14ComposedLayoutINS4_7SwizzleILi3ELi4ELi3EEENS4_18smem_ptr_flag_bitsILi8EEENSP_INS5_IJSC_SG_EEENS5_IJSG_SB_EEEEEEEvNS4_8identityENS4_13SM90_TMA_LOADES17_vS18_EENS_8epilogue10collective6detail29Sm90TmaWarpSpecializedAdapterINS1C_15DefaultEpilogueIaSI_SI_NS1B_6thread17LinearCombinationIaLi1EiiLNS1G_9ScaleType4KindE0ELNS_15FloatRoundStyleE2EaEENS1_15EpilogueDefaultEEEEEvvEEEEvNT_6ParamsE --------------------------
	.section	.nv.shared._ZN7cutlass13device_kernelINS_4gemm6kernel13GemmUniversalIN4cute5tupleIJiiiiEEENS1_10collective13CollectiveMmaINS1_34MainloopSm90TmaGmmaWarpSpecializedILi7ENS5_IJNS4_1CILi1EEENSA_ILi8EEESB_EEENS1_35KernelTmaWarpSpecializedCooperativeEEENS5_IJNSA_ILi128EEESG_SG_EEEaNS5_IJlSB_lEEEaSI_NS4_8TiledMMAINS4_8MMA_AtomIJNS4_4SM904GMMA27MMA_64x128x32_S32S8S8_SS_TNEEEENS4_6LayoutINS5_IJNSA_ILi2EEESB_SB_EEENS5_IJSB_NSA_ILi0EEESS_EEEEENS5_IJNS4_10UnderscoreESV_SV_EEEEENS4_23SM90_TMA_LOAD_MULTICASTENS4_14ComposedLayoutINS4_7SwizzleILi3ELi4ELi3EEENS4_18smem_ptr_flag_bitsILi8EEENSP_INS5_IJSC_SG_EEENS5_IJSG_SB_EEEEEEEvNS4_8identityENS4_13SM90_TMA_LOADES17_vS18_EENS_8epilogue10collective6detail29Sm90TmaWarpSpecializedAdapterINS1C_15DefaultEpilogueIaSI_SI_NS1B_6thread17LinearCombinationIaLi1EiiLNS1G_9ScaleType4KindE0ELNS_15FloatRoundStyleE2EaEENS1_15EpilogueDefaultEEEEEvvEEEEvNT_6ParamsE,"aw",@nobits
	.sectionflags	@""
	.align	16
	.zero		1024


//--------------------- .nv.shared.reserved.0     --------------------------
	.section	.nv.shared.reserved.0,"aw",@nobits
	.weak		__nv_reservedSMEM_offset_0_alias
	.size		__nv_reservedSMEM_offset_0_alias, 0, 0
	.other		__nv_reservedSMEM_offset_0_alias,@"STO_CUDA_RESERVED_SHARED STV_DEFAULT"
__nv_reservedSMEM_offset_0_alias:
	.zero		0


//--------------------- .nv.global                --------------------------
	.section	.nv.global,"aw",@nobits
.nv.global:
	.type		_ZN40_INTERNAL_1b21300f_4_k_cu_080ab775_273044cute1_E,@object
	.size		_ZN40_INTERNAL_1b21300f_4_k_cu_080ab775_273044cute1_E,(_ZN40_INTERNAL_1b21300f_4_k_cu_080ab775_273044cuda3std3__45__cpo6cbeginE - _ZN40_INTERNAL_1b21300f_4_k_cu_080ab775_273044cute1_E)
_ZN40_INTERNAL_1b21300f_4_k_cu_080ab775_273044cute1_E:
	.zero		1
	.type		_ZN40_INTERNAL_1b21300f_4_k_cu_080ab775_273044cuda3std3__45__cpo6cbeginE,@object
	.size		_ZN40_INTERNAL_1b21300f_4_k_cu_080ab775_273044cuda3std3__45__cpo6cbeginE,(_ZN40_INTERNAL_1b21300f_4_k_cu_080ab775_273044cuda3std3__48in_placeE - _ZN40_INTERNAL_1b21300f_4_k_cu_080ab775_273044cuda3std3__45__cpo6cbeginE)
_ZN40_INTERNAL_1b21300f_4_k_cu_080ab775_273044cuda3std3__45__cpo6cbeginE:
	.zero		1
	.type		_ZN40_INTERNAL_1b21300f_4_k_cu_080ab775_273044cuda3std3__48in_placeE,@object
	.size		_ZN40_INTERNAL_1b21300f_4_k_cu_080ab775_273044cuda3std3__48in_placeE,(_ZN40_INTERNAL_1b21300f_4_k_cu_080ab775_273044cuda3std6ranges3__45__cpo9iter_moveE - _ZN40_INTERNAL_1b21300f_4_k_cu_080ab775_273044cuda3std3__48in_placeE)
_ZN40_INTERNAL_1b21300f_4_k_cu_080ab775_273044cuda3std3__48in_placeE:
	.zero		1
	.type		_ZN40_INTERNAL_1b21300f_4_k_cu_080ab775_273044cuda3std6ranges3__45__cpo9iter_moveE,@object
	.size		_ZN40_INTERNAL_1b21300f_4_k_cu_080ab775_273044cuda3std6ranges3__45__cpo9iter_moveE,(_ZN40_INTERNAL_1b21300f_4_k_cu_080ab775_273044cuda3std3__45__cpo5beginE - _ZN40_INTERNAL_1b21300f_4_k_cu_080ab775_273044cuda3std6ranges3__45__cpo9iter_moveE)
_ZN40_INTERNAL_1b21300f_4_k_cu_080ab775_273044cuda3std6ranges3__45__cpo9iter_moveE:
	.zero		1
	.type		_ZN40_INTERNAL_1b21300f_4_k_cu_080ab775_273044cuda3std3__45__cpo5beginE,@object
	.size		_ZN40_INTERNAL_1b21300f_4_k_cu_080ab775_273044cuda3std3__45__cpo5beginE,(_ZN40_INTERNAL_1b21300f_4_k_cu_080ab775_273044cuda3std3__442_GLOBAL__N__1b21300f_4_k_cu_080ab775_273046ignoreE - _ZN40_INTERNAL_1b21300f_4_k_cu_080ab775_273044cuda3std3__45__cpo5beginE)
_ZN40_INTERNAL_1b21300f_4_k_cu_080ab775_273044cuda3std3__45__cpo5beginE:
	.zero		1
	.type		_ZN40_INTERNAL_1b21300f_4_k_cu_080ab775_273044cuda3std3__442_GLOBAL__N__1b21300f_4_k_cu_080ab775_273046ignoreE,@object
	.size		_ZN40_INTERNAL_1b21300f_4_k_cu_080ab775_273044cuda3std3__442_GLOBAL__N__1b21300f_4_k_cu_080ab775_273046ignoreE,(_ZN40_INTERNAL_1b21300f_4_k_cu_080ab775_273044cute7productE - _ZN40_INTERNAL_1b21300f_4_k_cu_080ab775_273044cuda3std3__442_GLOBAL__N__1b21300f_4_k_cu_080ab775_273046ignoreE)
_ZN40_INTERNAL_1b21300f_4_k_cu_080ab775_273044cuda3std3__442_GLOBAL__N__1b21300f_4_k_cu_080ab775_273046ignoreE:
	.zero		1
	.type		_ZN40_INTERNAL_1b21300f_4_k_cu_080ab775_273044cute7productE,@object
	.size		_ZN40_INTERNAL_1b21300f_4_k_cu_080ab775_273044cute7productE,(_ZN40_INTERNAL_1b21300f_4_k_cu_080ab775_273044cuda3std3__45__cpo3endE - _ZN40_INTERNAL_1b21300f_4_k_cu_080ab775_273044cute7productE)
_ZN40_INTERNAL_1b21300f_4_k_cu_080ab775_273044cute7productE:
	.zero		1
	.type		_ZN40_INTERNAL_1b21300f_4_k_cu_080ab775_273044cuda3std3__45__cpo3endE,@object
	.size		_ZN40_INTERNAL_1b21300f_4_k_cu_080ab775_273044cuda3std3__45__cpo3endE,(_ZN40_INTERNAL_1b21300f_4_k_cu_080ab775_273044cuda3std3__419piecewise_constructE - _ZN40_INTERNAL_1b21300f_4_k_cu_080ab775_273044cuda3std3__45__cpo3endE)
_ZN40_INTERNAL_1b21300f_4_k_cu_080ab775_273044cuda3std3__45__cpo3endE:
	.zero		1
	.type		_ZN40_INTERNAL_1b21300f_4_k_cu_080ab775_273044cuda3std3__419piecewise_constructE,@object
	.size		_ZN40_INTERNAL_1b21300f_4_k_cu_080ab775_273044cuda3std3__419piecewise_constructE,(_ZN40_INTERNAL_1b21300f_4_k_cu_080ab775_273044cuda3std3__45__cpo4cendE - _ZN40_INTERNAL_1b21300f_4_k_cu_080ab775_273044cuda3std3__419piecewise_constructE)
_ZN40_INTERNAL_1b21300f_4_k_cu_080ab775_273044cuda3std3__419piecewise_constructE:
	.zero		1
	.type		_ZN40_INTERNAL_1b21300f_4_k_cu_080ab775_273044cuda3std3__45__cpo4cendE,@object
	.size		_ZN40_INTERNAL_1b21300f_4_k_cu_080ab775_273044cuda3std3__45__cpo4cendE,(_ZN40_INTERNAL_1b21300f_4_k_cu_080ab775_273044cuda3std6ranges3__45__cpo4swapE - _ZN40_INTERNAL_1b21300f_4_k_cu_080ab775_273044cuda3std3__45__cpo4cendE)
_ZN40_INTERNAL_1b21300f_4_k_cu_080ab775_273044cuda3std3__45__cpo4cendE:
	.zero		1
	.type		_ZN40_INTERNAL_1b21300f_4_k_cu_080ab775_273044cuda3std6ranges3__45__cpo4swapE,@object
	.size		_ZN40_INTERNAL_1b21300f_4_k_cu_080ab775_273044cuda3std6ranges3__45__cpo4swapE,(.L_8 - _ZN40_INTERNAL_1b21300f_4_k_cu_080ab775_273044cuda3std6ranges3__45__cpo4swapE)
_ZN40_INTERNAL_1b21300f_4_k_cu_080ab775_273044cuda3std6ranges3__45__cpo4swapE:
	.zero		1
.L_8:


//--------------------- .nv.constant0._ZN7cutlass13device_kernelINS_4gemm6kernel13GemmUniversalIN4cute5tupleIJiiiiEEENS1_10collective13CollectiveMmaINS1_34MainloopSm90TmaGmmaWarpSpecializedILi7ENS5_IJNS4_1CILi1EEENSA_ILi8EEESB_EEENS1_35KernelTmaWarpSpecializedCooperativeEEENS5_IJNSA_ILi128EEESG_SG_EEEaNS5_IJlSB_lEEEaSI_NS4_8TiledMMAINS4_8MMA_AtomIJNS4_4SM904GMMA27MMA_64x128x32_S32S8S8_SS_TNEEEENS4_6LayoutINS5_IJNSA_ILi2EEESB_SB_EEENS5_IJSB_NSA_ILi0EEESS_EEEEENS5_IJNS4_10UnderscoreESV_SV_EEEEENS4_23SM90_TMA_LOAD_MULTICASTENS4_14ComposedLayoutINS4_7SwizzleILi3ELi4ELi3EEENS4_18smem_ptr_flag_bitsILi8EEENSP_INS5_IJSC_SG_EEENS5_IJSG_SB_EEEEEEEvNS4_8identityENS4_13SM90_TMA_LOADES17_vS18_EENS_8epilogue10collective6detail29Sm90TmaWarpSpecializedAdapterINS1C_15DefaultEpilogueIaSI_SI_NS1B_6thread17LinearCombinationIaLi1EiiLNS1G_9ScaleType4KindE0ELNS_15FloatRoundStyleE2EaEENS1_15EpilogueDefaultEEEEEvvEEEEvNT_6ParamsE --------------------------
	.section	.nv.constant0._ZN7cutlass13device_kernelINS_4gemm6kernel13GemmUniversalIN4cute5tupleIJiiiiEEENS1_10collective13CollectiveMmaINS1_34MainloopSm90TmaGmmaWarpSpecializedILi7ENS5_IJNS4_1CILi1EEENSA_ILi8EEESB_EEENS1_35KernelTmaWarpSpecializedCooperativeEEENS5_IJNSA_ILi128EEESG_SG_EEEaNS5_IJlSB_lEEEaSI_NS4_8TiledMMAINS4_8MMA_AtomIJNS4_4SM904GMMA27MMA_64x128x32_S32S8S8_SS_TNEEEENS4_6LayoutINS5_IJNSA_ILi2EEESB_SB_EEENS5_IJSB_NSA_ILi0EEESS_EEEEENS5_IJNS4_10UnderscoreESV_SV_EEEEENS4_23SM90_TMA_LOAD_MULTICASTENS4_14ComposedLayoutINS4_7SwizzleILi3ELi4ELi3EEENS4_18smem_ptr_flag_bitsILi8EEENSP_INS5_IJSC_SG_EEENS5_IJSG_SB_EEEEEEEvNS4_8identityENS4_13SM90_TMA_LOADES17_vS18_EENS_8epilogue10collective6detail29Sm90TmaWarpSpecializedAdapterINS1C_15DefaultEpilogueIaSI_SI_NS1B_6thread17LinearCombinationIaLi1EiiLNS1G_9ScaleType4KindE0ELNS_15FloatRoundStyleE2EaEENS1_15EpilogueDefaultEEEEEvvEEEEvNT_6ParamsE,"a",@progbits
	.sectionflags	@""
	.align	4
.nv.constant0._ZN7cutlass13device_kernelINS_4gemm6kernel13GemmUniversalIN4cute5tupleIJiiiiEEENS1_10collective13CollectiveMmaINS1_34MainloopSm90TmaGmmaWarpSpecializedILi7ENS5_IJNS4_1CILi1EEENSA_ILi8EEESB_EEENS1_35KernelTmaWarpSpecializedCooperativeEEENS5_IJNSA_ILi128EEESG_SG_EEEaNS5_IJlSB_lEEEaSI_NS4_8TiledMMAINS4_8MMA_AtomIJNS4_4SM904GMMA27MMA_64x128x32_S32S8S8_SS_TNEEEENS4_6LayoutINS5_IJNSA_ILi2EEESB_SB_EEENS5_IJSB_NSA_ILi0EEESS_EEEEENS5_IJNS4_10UnderscoreESV_SV_EEEEENS4_23SM90_TMA_LOAD_MULTICASTENS4_14ComposedLayoutINS4_7SwizzleILi3ELi4ELi3EEENS4_18smem_ptr_flag_bitsILi8EEENSP_INS5_IJSC_SG_EEENS5_IJSG_SB_EEEEEEEvNS4_8identityENS4_13SM90_TMA_LOADES17_vS18_EENS_8epilogue10collective6detail29Sm90TmaWarpSpecializedAdapterINS1C_15DefaultEpilogueIaSI_SI_NS1B_6thread17LinearCombinationIaLi1EiiLNS1G_9ScaleType4KindE0ELNS_15FloatRoundStyleE2EaEENS1_15EpilogueDefaultEEEEEvvEEEEvNT_6ParamsE:
	.zero		1664


//--------------------- SYMBOLS --------------------------

	.type		.nv.reservedSmem.offset0,@object
	.size		.nv.reservedSmem.offset0,0x4
	.type		__assertfail,@function
